// auto-generated by cutlass_sweep.gemm — config: {"arch": "sm_90", "cluster_m": 2, "cluster_n": 4, "dtype": "fp16", "dtype_b": "fp16", "layout": "nt", "stages": 0, "tile_k": 32, "tile_m": 128, "tile_n": 256}
#include "cutlass/cutlass.h"
#include "cutlass/gemm/collective/collective_builder.hpp"
#include "cutlass/gemm/device/gemm_universal_adapter.h"
#include "cutlass/gemm/kernel/gemm_universal.hpp"
#include "cutlass/epilogue/collective/collective_builder.hpp"

using ElemA = cutlass::half_t;
using ElemB = cutlass::half_t;
using ElemCD = cutlass::half_t;
using Acc  = float;
using TileShape    = cute::Shape<cute::_128, cute::_256, cute::_32>;
using ClusterShape = cute::Shape<cute::_2, cute::_4, cute::_1>;

using CollectiveEpilogue = typename cutlass::epilogue::collective::CollectiveBuilder<
    cutlass::arch::Sm90, cutlass::arch::OpClassTensorOp,
    TileShape, ClusterShape,
    cutlass::epilogue::collective::EpilogueTileAuto,
    Acc, Acc,
    ElemCD, cutlass::layout::RowMajor, 128 / cutlass::sizeof_bits<ElemCD>::value,
    ElemCD, cutlass::layout::RowMajor, 128 / cutlass::sizeof_bits<ElemCD>::value,
    cutlass::epilogue::collective::EpilogueScheduleAuto
  >::CollectiveOp;

using CollectiveMainloop = typename cutlass::gemm::collective::CollectiveBuilder<
    cutlass::arch::Sm90, cutlass::arch::OpClassTensorOp,
    ElemA, cutlass::layout::RowMajor, 128 / cutlass::sizeof_bits<ElemA>::value,
    ElemB, cutlass::layout::ColumnMajor, 128 / cutlass::sizeof_bits<ElemB>::value,
    Acc,
    TileShape, ClusterShape,
    cutlass::gemm::collective::StageCountAutoCarveout<static_cast<int>(sizeof(typename CollectiveEpilogue::SharedStorage))>,
    cutlass::gemm::collective::KernelScheduleAuto
  >::CollectiveOp;

using GemmKernel = cutlass::gemm::kernel::GemmUniversal<
    cute::Shape<int,int,int,int>,
    CollectiveMainloop,
    CollectiveEpilogue
>;
using Gemm = cutlass::gemm::device::GemmUniversalAdapter<GemmKernel>;

// Force the device kernel symbol into the cubin without needing a host main.
auto* _anchor = &cutlass::device_kernel<GemmKernel>;


// ===== COMPILED SASS (sm_90a) =====

	.target	sm_90a

	.elftype	@"ET_EXEC"


//--------------------- .note.nv.tkinfo           --------------------------
	.section	.note.nv.tkinfo,"",@"SHT_NOTE"
	.sectionflags	@"SHF_NOTE_NV_TKINFO"
	.tkinfo
        /*0018*/ 	.word	0x00000002
        /*0030*/ 	.string	""
        /*0030*/ 	.string	"ptxas"
        /*0030*/ 	.string	"Cuda compilation tools, release 13.0, V13.0.88"
        /*0030*/ 	.string	"Build cuda_13.0.r13.0/compiler.36424714_0"
        /*0030*/ 	.string	"-arch sm_90a -m 64 "



//--------------------- .note.nv.cuinfo           --------------------------
	.section	.note.nv.cuinfo,"",@"SHT_NOTE"
	.sectionflags	@"SHF_NOTE_NV_CUINFO"
        /*0018*/ 	.short	0x0002
        /*001a*/ 	.short	0x005a
        /*001c*/ 	.short	0x0082
	.zero		2


//--------------------- .nv.info                  --------------------------
	.section	.nv.info,"",@"SHT_CUDA_INFO"
	.align	4


	//----- nvinfo : EIATTR_REGCOUNT
	.align		4
        /*0000*/ 	.byte	0x04, 0x2f
        /*0002*/ 	.short	(.L_15 - .L_14)
	.align		4
.L_14:
        /*0004*/ 	.word	index@(_ZN7cutlass13device_kernelINS_4gemm6kernel13GemmUniversalIN4cute5tupleIJiiiiEEENS1_10collective13CollectiveMmaINS1_34MainloopSm90TmaGmmaWarpSpecializedILi9ENS5_IJNS4_1CILi2EEENSA_ILi4EEENSA_ILi1EEEEEENS1_35KernelTmaWarpSpecializedCooperativeEEENS5_IJNSA_ILi128EEENSA_ILi256EEENSA_ILi32EEEEEENS_6half_tENS5_IJlSD_lEEESL_SM_NS4_8TiledMMAINS4_8MMA_AtomIJNS4_4SM904GMMA26MMA_64x256x16_F32F16F16_SSILNSQ_5MajorE0ELSS_0ELNSQ_7ScaleInE1ELST_1EEEEEENS4_6LayoutINS5_IJSB_SD_SD_EEENS5_IJSD_NSA_ILi0EEESY_EEEEENS5_IJNS4_10UnderscoreES11_S11_EEEEENS4_23SM90_TMA_LOAD_MULTICASTENS4_14ComposedLayoutINS4_7SwizzleILi2ELi4ELi3EEENS4_18smem_ptr_flag_bitsILi16EEENSW_INS5_IJNSA_ILi8EEESJ_EEENS5_IJSJ_SD_EEEEEEEvNS4_8identityES14_S1E_vS1F_EENS_8epilogue10collective6detail29Sm90TmaWarpSpecializedAdapterINS1I_15DefaultEpilogueISL_SM_SM_NS1H_6thread17LinearCombinationISL_Li1EffLNS1M_9ScaleType4KindE0ELNS_15FloatRoundStyleE2ESL_EENS1_15EpilogueDefaultEEEEEvvEEEEvNT_6ParamsE)
        /*0008*/ 	.word	0x000000a8


	//----- nvinfo : EIATTR_FRAME_SIZE
	.align		4
.L_15:
        /*000c*/ 	.byte	0x04, 0x11
        /*000e*/ 	.short	(.L_17 - .L_16)
	.align		4
.L_16:
        /*0010*/ 	.word	index@(_ZN7cutlass13device_kernelINS_4gemm6kernel13GemmUniversalIN4cute5tupleIJiiiiEEENS1_10collective13CollectiveMmaINS1_34MainloopSm90TmaGmmaWarpSpecializedILi9ENS5_IJNS4_1CILi2EEENSA_ILi4EEENSA_ILi1EEEEEENS1_35KernelTmaWarpSpecializedCooperativeEEENS5_IJNSA_ILi128EEENSA_ILi256EEENSA_ILi32EEEEEENS_6half_tENS5_IJlSD_lEEESL_SM_NS4_8TiledMMAINS4_8MMA_AtomIJNS4_4SM904GMMA26MMA_64x256x16_F32F16F16_SSILNSQ_5MajorE0ELSS_0ELNSQ_7ScaleInE1ELST_1EEEEEENS4_6LayoutINS5_IJSB_SD_SD_EEENS5_IJSD_NSA_ILi0EEESY_EEEEENS5_IJNS4_10UnderscoreES11_S11_EEEEENS4_23SM90_TMA_LOAD_MULTICASTENS4_14ComposedLayoutINS4_7SwizzleILi2ELi4ELi3EEENS4_18smem_ptr_flag_bitsILi16EEENSW_INS5_IJNSA_ILi8EEESJ_EEENS5_IJSJ_SD_EEEEEEEvNS4_8identityES14_S1E_vS1F_EENS_8epilogue10collective6detail29Sm90TmaWarpSpecializedAdapterINS1I_15DefaultEpilogueISL_SM_SM_NS1H_6thread17LinearCombinationISL_Li1EffLNS1M_9ScaleType4KindE0ELNS_15FloatRoundStyleE2ESL_EENS1_15EpilogueDefaultEEEEEvvEEEEvNT_6ParamsE)
        /*0014*/ 	.word	0x00000000


	//----- nvinfo : EIATTR_MIN_STACK_SIZE
	.align		4
.L_17:
        /*0018*/ 	.byte	0x04, 0x12
        /*001a*/ 	.short	(.L_19 - .L_18)
	.align		4
.L_18:
        /*001c*/ 	.word	index@(_ZN7cutlass13device_kernelINS_4gemm6kernel13GemmUniversalIN4cute5tupleIJiiiiEEENS1_10collective13CollectiveMmaINS1_34MainloopSm90TmaGmmaWarpSpecializedILi9ENS5_IJNS4_1CILi2EEENSA_ILi4EEENSA_ILi1EEEEEENS1_35KernelTmaWarpSpecializedCooperativeEEENS5_IJNSA_ILi128EEENSA_ILi256EEENSA_ILi32EEEEEENS_6half_tENS5_IJlSD_lEEESL_SM_NS4_8TiledMMAINS4_8MMA_AtomIJNS4_4SM904GMMA26MMA_64x256x16_F32F16F16_SSILNSQ_5MajorE0ELSS_0ELNSQ_7ScaleInE1ELST_1EEEEEENS4_6LayoutINS5_IJSB_SD_SD_EEENS5_IJSD_NSA_ILi0EEESY_EEEEENS5_IJNS4_10UnderscoreES11_S11_EEEEENS4_23SM90_TMA_LOAD_MULTICASTENS4_14ComposedLayoutINS4_7SwizzleILi2ELi4ELi3EEENS4_18smem_ptr_flag_bitsILi16EEENSW_INS5_IJNSA_ILi8EEESJ_EEENS5_IJSJ_SD_EEEEEEEvNS4_8identityES14_S1E_vS1F_EENS_8epilogue10collective6detail29Sm90TmaWarpSpecializedAdapterINS1I_15DefaultEpilogueISL_SM_SM_NS1H_6thread17LinearCombinationISL_Li1EffLNS1M_9ScaleType4KindE0ELNS_15FloatRoundStyleE2ESL_EENS1_15EpilogueDefaultEEEEEvvEEEEvNT_6ParamsE)
        /*0020*/ 	.word	0x00000000
.L_19:


//--------------------- .nv.compat                --------------------------
	.section	.nv.compat,"",@"SHT_CUDA_COMPAT_INFO"
	.align	4
        /*0000*/ 	.byte	0x02, 0x09, 0x01, 0x00, 0x02, 0x02, 0x04, 0x00, 0x02, 0x05, 0x05, 0x00, 0x03, 0x07, 0x01, 0x01
        /*0010*/ 	.byte	0x02, 0x03, 0x01, 0x00, 0x02, 0x06, 0x01, 0x00, 0x04, 0x0b, 0x08, 0x00, 0x00, 0x00, 0x00, 0x00
        /*0020*/ 	.byte	0x00, 0x00, 0x00, 0x00


//--------------------- .nv.info._ZN7cutlass13device_kernelINS_4gemm6kernel13GemmUniversalIN4cute5tupleIJiiiiEEENS1_10collective13CollectiveMmaINS1_34MainloopSm90TmaGmmaWarpSpecializedILi9ENS5_IJNS4_1CILi2EEENSA_ILi4EEENSA_ILi1EEEEEENS1_35KernelTmaWarpSpecializedCooperativeEEENS5_IJNSA_ILi128EEENSA_ILi256EEENSA_ILi32EEEEEENS_6half_tENS5_IJlSD_lEEESL_SM_NS4_8TiledMMAINS4_8MMA_AtomIJNS4_4SM904GMMA26MMA_64x256x16_F32F16F16_SSILNSQ_5MajorE0ELSS_0ELNSQ_7ScaleInE1ELST_1EEEEEENS4_6LayoutINS5_IJSB_SD_SD_EEENS5_IJSD_NSA_ILi0EEESY_EEEEENS5_IJNS4_10UnderscoreES11_S11_EEEEENS4_23SM90_TMA_LOAD_MULTICASTENS4_14ComposedLayoutINS4_7SwizzleILi2ELi4ELi3EEENS4_18smem_ptr_flag_bitsILi16EEENSW_INS5_IJNSA_ILi8EEESJ_EEENS5_IJSJ_SD_EEEEEEEvNS4_8identityES14_S1E_vS1F_EENS_8epilogue10collective6detail29Sm90TmaWarpSpecializedAdapterINS1I_15DefaultEpilogueISL_SM_SM_NS1H_6thread17LinearCombinationISL_Li1EffLNS1M_9ScaleType4KindE0ELNS_15FloatRoundStyleE2ESL_EENS1_15EpilogueDefaultEEEEEvvEEEEvNT_6ParamsE --------------------------
	.section	.nv.info._ZN7cutlass13device_kernelINS_4gemm6kernel13GemmUniversalIN4cute5tupleIJiiiiEEENS1_10collective13CollectiveMmaINS1_34MainloopSm90TmaGmmaWarpSpecializedILi9ENS5_IJNS4_1CILi2EEENSA_ILi4EEENSA_ILi1EEEEEENS1_35KernelTmaWarpSpecializedCooperativeEEENS5_IJNSA_ILi128EEENSA_ILi256EEENSA_ILi32EEEEEENS_6half_tENS5_IJlSD_lEEESL_SM_NS4_8TiledMMAINS4_8MMA_AtomIJNS4_4SM904GMMA26MMA_64x256x16_F32F16F16_SSILNSQ_5MajorE0ELSS_0ELNSQ_7ScaleInE1ELST_1EEEEEENS4_6LayoutINS5_IJSB_SD_SD_EEENS5_IJSD_NSA_ILi0EEESY_EEEEENS5_IJNS4_10UnderscoreES11_S11_EEEEENS4_23SM90_TMA_LOAD_MULTICASTENS4_14ComposedLayoutINS4_7SwizzleILi2ELi4ELi3EEENS4_18smem_ptr_flag_bitsILi16EEENSW_INS5_IJNSA_ILi8EEESJ_EEENS5_IJSJ_SD_EEEEEEEvNS4_8identityES14_S1E_vS1F_EENS_8epilogue10collective6detail29Sm90TmaWarpSpecializedAdapterINS1I_15DefaultEpilogueISL_SM_SM_NS1H_6thread17LinearCombinationISL_Li1EffLNS1M_9ScaleType4KindE0ELNS_15FloatRoundStyleE2ESL_EENS1_15EpilogueDefaultEEEEEvvEEEEvNT_6ParamsE,"",@"SHT_CUDA_INFO"
	.sectionflags	@""
	.align	4


	//----- nvinfo : EIATTR_CUDA_API_VERSION
	.align		4
        /*0000*/ 	.byte	0x04, 0x37
        /*0002*/ 	.short	(.L_21 - .L_20)
.L_20:
        /*0004*/ 	.word	0x00000082


	//----- nvinfo : EIATTR_KPARAM_INFO
	.align		4
.L_21:
        /*0008*/ 	.byte	0x04, 0x17
        /*000a*/ 	.short	(.L_23 - .L_22)
.L_22:
        /*000c*/ 	.word	0x00000000
        /*0010*/ 	.short	0x0000
        /*0012*/ 	.short	0x0070
        /*0014*/ 	.byte	0x00, 0xf0, 0x01, 0x10


	//----- nvinfo : EIATTR_SPARSE_MMA_MASK
	.align		4
.L_23:
        /*0018*/ 	.byte	0x03, 0x50
        /*001a*/ 	.short	0x0000


	//----- nvinfo : EIATTR_MAXREG_COUNT
	.align		4
        /*001c*/ 	.byte	0x03, 0x1b
        /*001e*/ 	.short	0x00a8


	//----- nvinfo : EIATTR_NUM_BARRIERS
	.align		4
        /*0020*/ 	.byte	0x02, 0x4c
        /*0022*/ 	.byte	0x01
	.zero		1


	//----- nvinfo : EIATTR_EXTERNS
	.align		4
        /*0024*/ 	.byte	0x04, 0x0f
        /*0026*/ 	.short	(.L_25 - .L_24)


	//   ....[0]....
	.align		4
.L_24:
        /*0028*/ 	.word	index@(__assertfail)


	//----- nvinfo : EIATTR_MERCURY_ISA_VERSION
	.align		4
.L_25:
        /*002c*/ 	.byte	0x03, 0x5f
        /*002e*/ 	.short	0x0101


	//----- nvinfo : EIATTR_INT_WARP_WIDE_INSTR_OFFSETS
	.align		4
        /*0030*/ 	.byte	0x04, 0x31
        /*0032*/ 	.short	(.L_27 - .L_26)


	//   ....[0]....
.L_26:
        /*0034*/ 	.word	0x00000550


	//   ....[1]....
        /*0038*/ 	.word	0x00000580


	//   ....[2]....
        /*003c*/ 	.word	0x00000740


	//----- nvinfo : EIATTR_COOP_GROUP_MASK_REGIDS
	.align		4
.L_27:
        /*0040*/ 	.byte	0x04, 0x29
        /*0042*/ 	.short	(.L_29 - .L_28)


	//   ....[0]....
.L_28:
        /*0044*/ 	.word	0xffffffff


	//   ....[1]....
        /*0048*/ 	.word	0xffffffff


	//   ....[2]....
        /*004c*/ 	.word	0xffffffff


	//   ....[3]....
        /*0050*/ 	.word	0xffffffff


	//   ....[4]....
        /*0054*/ 	.word	0xffffffff


	//   ....[5]....
        /*0058*/ 	.word	0xffffffff


	//----- nvinfo : EIATTR_COOP_GROUP_INSTR_OFFSETS
	.align		4
.L_29:
        /*005c*/ 	.byte	0x04, 0x28
        /*005e*/ 	.short	(.L_31 - .L_30)


	//   ....[0]....
.L_30:
        /*0060*/ 	.word	0x00000060


	//   ....[1]....
        /*0064*/ 	.word	0x00000070


	//   ....[2]....
        /*0068*/ 	.word	0x00000130


	//   ....[3]....
        /*006c*/ 	.word	0x000003a0


	//   ....[4]....
        /*0070*/ 	.word	0x000008c0


	//   ....[5]....
        /*0074*/ 	.word	0x00001310


	//----- nvinfo : EIATTR_REG_RECONFIG
	.align		4
.L_31:
        /*0078*/ 	.byte	0x01, 0x54
	.zero		2


	//----- nvinfo : EIATTR_SYSCALL_OFFSETS
	.align		4
        /*007c*/ 	.byte	0x04, 0x46
        /*007e*/ 	.short	(.L_33 - .L_32)


	//   ....[0]....
.L_32:
        /*0080*/ 	.word	0x000014d0


	//----- nvinfo : EIATTR_MBARRIER_INSTR_OFFSETS
	.align		4
.L_33:
        /*0084*/ 	.byte	0x04, 0x39
        /*0086*/ 	.short	(.L_35 - .L_34)


	//   ....[0]....
.L_34:
        /*0088*/ 	.word	0x00000250
        /*008c*/ 	.word	0x000000ff
        /*0090*/ 	.word	0x00000000
        /*0094*/ 	.short	0x0100
        /*0096*/ 	.byte	0x08
	.zero		1


	//   ....[1]....
        /*0098*/ 	.word	0x00000260
        /*009c*/ 	.word	0x000000ff
        /*00a0*/ 	.word	0x00000048
        /*00a4*/ 	.short	0x0100
        /*00a6*/ 	.byte	0x08
	.zero		1


	//   ....[2]....
        /*00a8*/ 	.word	0x00000270
        /*00ac*/ 	.word	0x000000ff
        /*00b0*/ 	.word	0x00000008
        /*00b4*/ 	.short	0x0100
        /*00b6*/ 	.byte	0x08
	.zero		1


	//   ....[3]....
        /*00b8*/ 	.word	0x00000280
        /*00bc*/ 	.word	0x000000ff
        /*00c0*/ 	.word	0x00000050
        /*00c4*/ 	.short	0x0100
        /*00c6*/ 	.byte	0x08
	.zero		1


	//   ....[4]....
        /*00c8*/ 	.word	0x00000290
        /*00cc*/ 	.word	0x000000ff
        /*00d0*/ 	.word	0x00000010
        /*00d4*/ 	.short	0x0100
        /*00d6*/ 	.byte	0x08
	.zero		1


	//   ....[5]....
        /*00d8*/ 	.word	0x000002a0
        /*00dc*/ 	.word	0x000000ff
        /*00e0*/ 	.word	0x00000058
        /*00e4*/ 	.short	0x0100
        /*00e6*/ 	.byte	0x08
	.zero		1


	//   ....[6]....
        /*00e8*/ 	.word	0x000002b0
        /*00ec*/ 	.word	0x000000ff
        /*00f0*/ 	.word	0x00000018
        /*00f4*/ 	.short	0x0100
        /*00f6*/ 	.byte	0x08
	.zero		1


	//   ....[7]....
        /*00f8*/ 	.word	0x000002c0
        /*00fc*/ 	.word	0x000000ff
        /*0100*/ 	.word	0x00000060
        /*0104*/ 	.short	0x0100
        /*0106*/ 	.byte	0x08
	.zero		1


	//   ....[8]....
        /*0108*/ 	.word	0x000002d0
        /*010c*/ 	.word	0x000000ff
        /*0110*/ 	.word	0x00000020
        /*0114*/ 	.short	0x0100
        /*0116*/ 	.byte	0x08
	.zero		1


	//   ....[9]....
        /*0118*/ 	.word	0x000002e0
        /*011c*/ 	.word	0x000000ff
        /*0120*/ 	.word	0x00000068
        /*0124*/ 	.short	0x0100
        /*0126*/ 	.byte	0x08
	.zero		1


	//   ....[10]....
        /*0128*/ 	.word	0x000002f0
        /*012c*/ 	.word	0x000000ff
        /*0130*/ 	.word	0x00000028
        /*0134*/ 	.short	0x0100
        /*0136*/ 	.byte	0x08
	.zero		1


	//   ....[11]....
        /*0138*/ 	.word	0x00000300
        /*013c*/ 	.word	0x000000ff
        /*0140*/ 	.word	0x00000070
        /*0144*/ 	.short	0x0100
        /*0146*/ 	.byte	0x08
	.zero		1


	//   ....[12]....
        /*0148*/ 	.word	0x00000310
        /*014c*/ 	.word	0x000000ff
        /*0150*/ 	.word	0x00000030
        /*0154*/ 	.short	0x0100
        /*0156*/ 	.byte	0x08
	.zero		1


	//   ....[13]....
        /*0158*/ 	.word	0x00000320
        /*015c*/ 	.word	0x000000ff
        /*0160*/ 	.word	0x00000078
        /*0164*/ 	.short	0x0100
        /*0166*/ 	.byte	0x08
	.zero		1


	//   ....[14]....
        /*0168*/ 	.word	0x00000330
        /*016c*/ 	.word	0x000000ff
        /*0170*/ 	.word	0x00000038
        /*0174*/ 	.short	0x0100
        /*0176*/ 	.byte	0x08
	.zero		1


	//   ....[15]....
        /*0178*/ 	.word	0x00000340
        /*017c*/ 	.word	0x000000ff
        /*0180*/ 	.word	0x00000080
        /*0184*/ 	.short	0x0100
        /*0186*/ 	.byte	0x08
	.zero		1


	//   ....[16]....
        /*0188*/ 	.word	0x00000350
        /*018c*/ 	.word	0x000000ff
        /*0190*/ 	.word	0x00000040
        /*0194*/ 	.short	0x0100
        /*0196*/ 	.byte	0x08
	.zero		1


	//   ....[17]....
        /*0198*/ 	.word	0x00000360
        /*019c*/ 	.word	0x000000ff
        /*01a0*/ 	.word	0x00000088
        /*01a4*/ 	.short	0x0100
        /*01a6*/ 	.byte	0x08
	.zero		1


	//   ....[18]....
        /*01a8*/ 	.word	0x000007c0
        /*01ac*/ 	.word	0x000000ff
        /*01b0*/ 	.word	0x000000a0
        /*01b4*/ 	.short	0x0100
        /*01b6*/ 	.byte	0x06
	.zero		1


	//   ....[19]....
        /*01b8*/ 	.word	0x00000850
        /*01bc*/ 	.word	0x000000ff
        /*01c0*/ 	.word	0x000000a8
        /*01c4*/ 	.short	0x0100
        /*01c6*/ 	.byte	0x06
	.zero		1


	//   ....[20]....
        /*01c8*/ 	.word	0x00001590
        /*01cc*/ 	.word	0x00000003
        /*01d0*/ 	.word	0x00000000
        /*01d4*/ 	.short	0x010a
        /*01d6*/ 	.byte	0x3f
	.zero		1


	//   ....[21]....
        /*01d8*/ 	.word	0x000015d0
        /*01dc*/ 	.word	0x00000003
        /*01e0*/ 	.word	0x00000000
        /*01e4*/ 	.short	0x010a
        /*01e6*/ 	.byte	0x3f
	.zero		1


	//   ....[22]....
        /*01e8*/ 	.word	0x000018b0
        /*01ec*/ 	.word	0x00000005
        /*01f0*/ 	.word	0x00000000
        /*01f4*/ 	.short	0x010a
        /*01f6*/ 	.byte	0x3f
	.zero		1


	//   ....[23]....
        /*01f8*/ 	.word	0x000018f0
        /*01fc*/ 	.word	0x00000005
        /*0200*/ 	.word	0x00000000
        /*0204*/ 	.short	0x010a
        /*0206*/ 	.byte	0x3f
	.zero		1


	//   ....[24]....
        /*0208*/ 	.word	0x00001a60
        /*020c*/ 	.word	0x00000005
        /*0210*/ 	.word	0x00000000
        /*0214*/ 	.short	0x0101
        /*0216*/ 	.byte	0x3f
	.zero		1


	//   ....[25]....
        /*0218*/ 	.word	0x00001c80
        /*021c*/ 	.word	0x00000003
        /*0220*/ 	.word	0x00000000
        /*0224*/ 	.short	0x0101
        /*0226*/ 	.byte	0x3f
	.zero		1


	//   ....[26]....
        /*0228*/ 	.word	0x0000ab40
        /*022c*/ 	.word	0x0000000e
        /*0230*/ 	.word	0x00000048
        /*0234*/ 	.short	0x010a
        /*0236*/ 	.byte	0x3f
	.zero		1


	//   ....[27]....
        /*0238*/ 	.word	0x0000aef0
        /*023c*/ 	.word	0x00000006
        /*0240*/ 	.word	0x000000a8
        /*0244*/ 	.short	0x0101
        /*0246*/ 	.byte	0x3f
	.zero		1


	//   ....[28]....
        /*0248*/ 	.word	0x0000b620
        /*024c*/ 	.word	0x00000007
        /*0250*/ 	.word	0x00000000
        /*0254*/ 	.short	0x010a
        /*0256*/ 	.byte	0x3f
	.zero		1


	//   ....[29]....
        /*0258*/ 	.word	0x0000b6a0
        /*025c*/ 	.word	0x00000009
        /*0260*/ 	.word	0x00000000
        /*0264*/ 	.short	0x010a
        /*0266*/ 	.byte	0x3f
	.zero		1


	//   ....[30]....
        /*0268*/ 	.word	0x0000b730
        /*026c*/ 	.word	0x00000006
        /*0270*/ 	.word	0x00000000
        /*0274*/ 	.short	0x010a
        /*0276*/ 	.byte	0x3f
	.zero		1


	//   ....[31]....
        /*0278*/ 	.word	0x0000b7c0
        /*027c*/ 	.word	0x00000009
        /*0280*/ 	.word	0x00000000
        /*0284*/ 	.short	0x010a
        /*0286*/ 	.byte	0x3f
	.zero		1


	//   ....[32]....
        /*0288*/ 	.word	0x0000b850
        /*028c*/ 	.word	0x00000006
        /*0290*/ 	.word	0x00000000
        /*0294*/ 	.short	0x010a
        /*0296*/ 	.byte	0x3f
	.zero		1


	//   ....[33]....
        /*0298*/ 	.word	0x0000b8e0
        /*029c*/ 	.word	0x00000009
        /*02a0*/ 	.word	0x00000000
        /*02a4*/ 	.short	0x010a
        /*02a6*/ 	.byte	0x3f
	.zero		1


	//   ....[34]....
        /*02a8*/ 	.word	0x0000b970
        /*02ac*/ 	.word	0x00000006
        /*02b0*/ 	.word	0x00000000
        /*02b4*/ 	.short	0x010a
        /*02b6*/ 	.byte	0x3f
	.zero		1


	//   ....[35]....
        /*02b8*/ 	.word	0x0000ba00
        /*02bc*/ 	.word	0x00000009
        /*02c0*/ 	.word	0x00000000
        /*02c4*/ 	.short	0x010a
        /*02c6*/ 	.byte	0x3f
	.zero		1


	//   ....[36]....
        /*02c8*/ 	.word	0x0000ba90
        /*02cc*/ 	.word	0x00000003
        /*02d0*/ 	.word	0x00000000
        /*02d4*/ 	.short	0x010a
        /*02d6*/ 	.byte	0x3f
	.zero		1


	//   ....[37]....
        /*02d8*/ 	.word	0x0000baf0
        /*02dc*/ 	.word	0x00000003
        /*02e0*/ 	.word	0x00000000
        /*02e4*/ 	.short	0x010a
        /*02e6*/ 	.byte	0x3f
	.zero		1


	//   ....[38]....
        /*02e8*/ 	.word	0x0000bb40
        /*02ec*/ 	.word	0x00000005
        /*02f0*/ 	.word	0x00000000
        /*02f4*/ 	.short	0x010a
        /*02f6*/ 	.byte	0x3f
	.zero		1


	//   ....[39]....
        /*02f8*/ 	.word	0x0000bc10
        /*02fc*/ 	.word	0x0000000e
        /*0300*/ 	.word	0x00000048
        /*0304*/ 	.short	0x010a
        /*0306*/ 	.byte	0x3f
	.zero		1


	//   ....[40]....
        /*0308*/ 	.word	0x0000bce0
        /*030c*/ 	.word	0x00000007
        /*0310*/ 	.word	0x00000000
        /*0314*/ 	.short	0x010a
        /*0316*/ 	.byte	0x3f
	.zero		1


	//   ....[41]....
        /*0318*/ 	.word	0x0000bd30
        /*031c*/ 	.word	0x00000009
        /*0320*/ 	.word	0x00000000
        /*0324*/ 	.short	0x010a
        /*0326*/ 	.byte	0x3f
	.zero		1


	//   ....[42]....
        /*0328*/ 	.word	0x0000bd80
        /*032c*/ 	.word	0x00000006
        /*0330*/ 	.word	0x00000000
        /*0334*/ 	.short	0x010a
        /*0336*/ 	.byte	0x3f
	.zero		1


	//   ....[43]....
        /*0338*/ 	.word	0x0000bdd0
        /*033c*/ 	.word	0x00000009
        /*0340*/ 	.word	0x00000000
        /*0344*/ 	.short	0x010a
        /*0346*/ 	.byte	0x3f
	.zero		1


	//   ....[44]....
        /*0348*/ 	.word	0x0000be20
        /*034c*/ 	.word	0x00000006
        /*0350*/ 	.word	0x00000000
        /*0354*/ 	.short	0x010a
        /*0356*/ 	.byte	0x3f
	.zero		1


	//   ....[45]....
        /*0358*/ 	.word	0x0000be70
        /*035c*/ 	.word	0x00000009
        /*0360*/ 	.word	0x00000000
        /*0364*/ 	.short	0x010a
        /*0366*/ 	.byte	0x3f
	.zero		1


	//   ....[46]....
        /*0368*/ 	.word	0x0000bec0
        /*036c*/ 	.word	0x00000006
        /*0370*/ 	.word	0x00000000
        /*0374*/ 	.short	0x010a
        /*0376*/ 	.byte	0x3f
	.zero		1


	//   ....[47]....
        /*0378*/ 	.word	0x0000bf10
        /*037c*/ 	.word	0x00000009
        /*0380*/ 	.word	0x00000000
        /*0384*/ 	.short	0x010a
        /*0386*/ 	.byte	0x3f
	.zero		1


	//----- nvinfo : EIATTR_NUM_MBARRIERS
	.align		4
.L_35:
        /*0388*/ 	.byte	0x03, 0x38
        /*038a*/ 	.short	0x0014


	//----- nvinfo : EIATTR_EXIT_INSTR_OFFSETS
	.align		4
        /*038c*/ 	.byte	0x04, 0x1c
        /*038e*/ 	.short	(.L_37 - .L_36)


	//   ....[0]....
.L_36:
        /*0390*/ 	.word	0x00000a20


	//   ....[1]....
        /*0394*/ 	.word	0x00001240


	//   ....[2]....
        /*0398*/ 	.word	0x0000a180


	//   ....[3]....
        /*039c*/ 	.word	0x0000a6e0


	//   ....[4]....
        /*03a0*/ 	.word	0x0000bae0


	//----- nvinfo : EIATTR_MAX_THREADS
	.align		4
.L_37:
        /*03a4*/ 	.byte	0x04, 0x05
        /*03a6*/ 	.short	(.L_39 - .L_38)
.L_38:
        /*03a8*/ 	.word	0x00000180
        /*03ac*/ 	.word	0x00000001
        /*03b0*/ 	.word	0x00000001


	//----- nvinfo : EIATTR_CRS_STACK_SIZE
	.align		4
.L_39:
        /*03b4*/ 	.byte	0x04, 0x1e
        /*03b6*/ 	.short	(.L_41 - .L_40)
.L_40:
        /*03b8*/ 	.word	0x00000000


	//----- nvinfo : EIATTR_CBANK_PARAM_SIZE
	.align		4
.L_41:
        /*03bc*/ 	.byte	0x03, 0x19
        /*03be*/ 	.short	0x0470


	//----- nvinfo : EIATTR_PARAM_CBANK
	.align		4
        /*03c0*/ 	.byte	0x04, 0x0a
        /*03c2*/ 	.short	(.L_43 - .L_42)
	.align		4
.L_42:
        /*03c4*/ 	.word	index@(.nv.constant0._ZN7cutlass13device_kernelINS_4gemm6kernel13GemmUniversalIN4cute5tupleIJiiiiEEENS1_10collective13CollectiveMmaINS1_34MainloopSm90TmaGmmaWarpSpecializedILi9ENS5_IJNS4_1CILi2EEENSA_ILi4EEENSA_ILi1EEEEEENS1_35KernelTmaWarpSpecializedCooperativeEEENS5_IJNSA_ILi128EEENSA_ILi256EEENSA_ILi32EEEEEENS_6half_tENS5_IJlSD_lEEESL_SM_NS4_8TiledMMAINS4_8MMA_AtomIJNS4_4SM904GMMA26MMA_64x256x16_F32F16F16_SSILNSQ_5MajorE0ELSS_0ELNSQ_7ScaleInE1ELST_1EEEEEENS4_6LayoutINS5_IJSB_SD_SD_EEENS5_IJSD_NSA_ILi0EEESY_EEEEENS5_IJNS4_10UnderscoreES11_S11_EEEEENS4_23SM90_TMA_LOAD_MULTICASTENS4_14ComposedLayoutINS4_7SwizzleILi2ELi4ELi3EEENS4_18smem_ptr_flag_bitsILi16EEENSW_INS5_IJNSA_ILi8EEESJ_EEENS5_IJSJ_SD_EEEEEEEvNS4_8identityES14_S1E_vS1F_EENS_8epilogue10collective6detail29Sm90TmaWarpSpecializedAdapterINS1I_15DefaultEpilogueISL_SM_SM_NS1H_6thread17LinearCombinationISL_Li1EffLNS1M_9ScaleType4KindE0ELNS_15FloatRoundStyleE2ESL_EENS1_15EpilogueDefaultEEEEEvvEEEEvNT_6ParamsE)
        /*03c8*/ 	.short	0x0210
        /*03ca*/ 	.short	0x0470


	//----- nvinfo : EIATTR_SW_WAR
	.align		4
.L_43:
        /*03cc*/ 	.byte	0x04, 0x36
        /*03ce*/ 	.short	(.L_45 - .L_44)
.L_44:
        /*03d0*/ 	.word	0x00000008
.L_45:


//--------------------- .nv.callgraph             --------------------------
	.section	.nv.callgraph,"",@"SHT_CUDA_CALLGRAPH"
	.align	4
	.sectionentsize	8
	.align		4
        /*0000*/ 	.word	0x00000000
	.align		4
        /*0004*/ 	.word	0xffffffff
	.align		4
        /*0008*/ 	.word	index@(_ZN7cutlass13device_kernelINS_4gemm6kernel13GemmUniversalIN4cute5tupleIJiiiiEEENS1_10collective13CollectiveMmaINS1_34MainloopSm90TmaGmmaWarpSpecializedILi9ENS5_IJNS4_1CILi2EEENSA_ILi4EEENSA_ILi1EEEEEENS1_35KernelTmaWarpSpecializedCooperativeEEENS5_IJNSA_ILi128EEENSA_ILi256EEENSA_ILi32EEEEEENS_6half_tENS5_IJlSD_lEEESL_SM_NS4_8TiledMMAINS4_8MMA_AtomIJNS4_4SM904GMMA26MMA_64x256x16_F32F16F16_SSILNSQ_5MajorE0ELSS_0ELNSQ_7ScaleInE1ELST_1EEEEEENS4_6LayoutINS5_IJSB_SD_SD_EEENS5_IJSD_NSA_ILi0EEESY_EEEEENS5_IJNS4_10UnderscoreES11_S11_EEEEENS4_23SM90_TMA_LOAD_MULTICASTENS4_14ComposedLayoutINS4_7SwizzleILi2ELi4ELi3EEENS4_18smem_ptr_flag_bitsILi16EEENSW_INS5_IJNSA_ILi8EEESJ_EEENS5_IJSJ_SD_EEEEEEEvNS4_8identityES14_S1E_vS1F_EENS_8epilogue10collective6detail29Sm90TmaWarpSpecializedAdapterINS1I_15DefaultEpilogueISL_SM_SM_NS1H_6thread17LinearCombinationISL_Li1EffLNS1M_9ScaleType4KindE0ELNS_15FloatRoundStyleE2ESL_EENS1_15EpilogueDefaultEEEEEvvEEEEvNT_6ParamsE)
	.align		4
        /*000c*/ 	.word	index@(__assertfail)
	.align		4
        /*0010*/ 	.word	0x00000000
	.align		4
        /*0014*/ 	.word	0xfffffffe
	.align		4
        /*0018*/ 	.word	0x00000000
	.align		4
        /*001c*/ 	.word	0xfffffffd
	.align		4
        /*0020*/ 	.word	0x00000000
	.align		4
        /*0024*/ 	.word	0xfffffffc


//--------------------- .nv.constant4             --------------------------
	.section	.nv.constant4,"a",@progbits
	.align	8
	.align		8
.nv.constant4:
        /*0000*/ 	.dword	__assertfail
	.align		8
        /*0008*/ 	.dword	__unnamed_1
	.align		8
        /*0010*/ 	.dword	_ZN40_INTERNAL_c98dde72_4_k_cu_77703e57_251374cuda3std3__45__cpo5beginE
	.align		8
        /*0018*/ 	.dword	_ZN40_INTERNAL_c98dde72_4_k_cu_77703e57_251374cuda3std3__45__cpo3endE
	.align		8
        /*0020*/ 	.dword	_ZN40_INTERNAL_c98dde72_4_k_cu_77703e57_251374cuda3std3__45__cpo6cbeginE
	.align		8
        /*0028*/ 	.dword	_ZN40_INTERNAL_c98dde72_4_k_cu_77703e57_251374cuda3std3__45__cpo4cendE
	.align		8
        /*0030*/ 	.dword	_ZN40_INTERNAL_c98dde72_4_k_cu_77703e57_251374cuda3std3__442_GLOBAL__N__c98dde72_4_k_cu_77703e57_251376ignoreE
	.align		8
        /*0038*/ 	.dword	_ZN40_INTERNAL_c98dde72_4_k_cu_77703e57_251374cuda3std3__419piecewise_constructE
	.align		8
        /*0040*/ 	.dword	_ZN40_INTERNAL_c98dde72_4_k_cu_77703e57_251374cuda3std3__48in_placeE
	.align		8
        /*0048*/ 	.dword	_ZN40_INTERNAL_c98dde72_4_k_cu_77703e57_251374cuda3std6ranges3__45__cpo4swapE
	.align		8
        /*0050*/ 	.dword	_ZN40_INTERNAL_c98dde72_4_k_cu_77703e57_251374cuda3std6ranges3__45__cpo9iter_moveE
	.align		8
        /*0058*/ 	.dword	_ZN40_INTERNAL_c98dde72_4_k_cu_77703e57_251374cute7productE
	.align		8
        /*0060*/ 	.dword	_ZN40_INTERNAL_c98dde72_4_k_cu_77703e57_251374cute1_E
	.align		8
        /*0068*/ 	.dword	$str$22
	.align		8
        /*0070*/ 	.dword	$str$23


//--------------------- .text._ZN7cutlass13device_kernelINS_4gemm6kernel13GemmUniversalIN4cute5tupleIJiiiiEEENS1_10collective13CollectiveMmaINS1_34MainloopSm90TmaGmmaWarpSpecializedILi9ENS5_IJNS4_1CILi2EEENSA_ILi4EEENSA_ILi1EEEEEENS1_35KernelTmaWarpSpecializedCooperativeEEENS5_IJNSA_ILi128EEENSA_ILi256EEENSA_ILi32EEEEEENS_6half_tENS5_IJlSD_lEEESL_SM_NS4_8TiledMMAINS4_8MMA_AtomIJNS4_4SM904GMMA26MMA_64x256x16_F32F16F16_SSILNSQ_5MajorE0ELSS_0ELNSQ_7ScaleInE1ELST_1EEEEEENS4_6LayoutINS5_IJSB_SD_SD_EEENS5_IJSD_NSA_ILi0EEESY_EEEEENS5_IJNS4_10UnderscoreES11_S11_EEEEENS4_23SM90_TMA_LOAD_MULTICASTENS4_14ComposedLayoutINS4_7SwizzleILi2ELi4ELi3EEENS4_18smem_ptr_flag_bitsILi16EEENSW_INS5_IJNSA_ILi8EEESJ_EEENS5_IJSJ_SD_EEEEEEEvNS4_8identityES14_S1E_vS1F_EENS_8epilogue10collective6detail29Sm90TmaWarpSpecializedAdapterINS1I_15DefaultEpilogueISL_SM_SM_NS1H_6thread17LinearCombinationISL_Li1EffLNS1M_9ScaleType4KindE0ELNS_15FloatRoundStyleE2ESL_EENS1_15EpilogueDefaultEEEEEvvEEEEvNT_6ParamsE --------------------------
	.section	.text._ZN7cutlass13device_kernelINS_4gemm6kernel13GemmUniversalIN4cute5tupleIJiiiiEEENS1_10collective13CollectiveMmaINS1_34MainloopSm90TmaGmmaWarpSpecializedILi9ENS5_IJNS4_1CILi2EEENSA_ILi4EEENSA_ILi1EEEEEENS1_35KernelTmaWarpSpecializedCooperativeEEENS5_IJNSA_ILi128EEENSA_ILi256EEENSA_ILi32EEEEEENS_6half_tENS5_IJlSD_lEEESL_SM_NS4_8TiledMMAINS4_8MMA_AtomIJNS4_4SM904GMMA26MMA_64x256x16_F32F16F16_SSILNSQ_5MajorE0ELSS_0ELNSQ_7ScaleInE1ELST_1EEEEEENS4_6LayoutINS5_IJSB_SD_SD_EEENS5_IJSD_NSA_ILi0EEESY_EEEEENS5_IJNS4_10UnderscoreES11_S11_EEEEENS4_23SM90_TMA_LOAD_MULTICASTENS4_14ComposedLayoutINS4_7SwizzleILi2ELi4ELi3EEENS4_18smem_ptr_flag_bitsILi16EEENSW_INS5_IJNSA_ILi8EEESJ_EEENS5_IJSJ_SD_EEEEEEEvNS4_8identityES14_S1E_vS1F_EENS_8epilogue10collective6detail29Sm90TmaWarpSpecializedAdapterINS1I_15DefaultEpilogueISL_SM_SM_NS1H_6thread17LinearCombinationISL_Li1EffLNS1M_9ScaleType4KindE0ELNS_15FloatRoundStyleE2ESL_EENS1_15EpilogueDefaultEEEEEvvEEEEvNT_6ParamsE,"ax",@progbits
	.align	128
.text._ZN7cutlass13device_kernelINS_4gemm6kernel13GemmUniversalIN4cute5tupleIJiiiiEEENS1_10collective13CollectiveMmaINS1_34MainloopSm90TmaGmmaWarpSpecializedILi9ENS5_IJNS4_1CILi2EEENSA_ILi4EEENSA_ILi1EEEEEENS1_35KernelTmaWarpSpecializedCooperativeEEENS5_IJNSA_ILi128EEENSA_ILi256EEENSA_ILi32EEEEEENS_6half_tENS5_IJlSD_lEEESL_SM_NS4_8TiledMMAINS4_8MMA_AtomIJNS4_4SM904GMMA26MMA_64x256x16_F32F16F16_SSILNSQ_5MajorE0ELSS_0ELNSQ_7ScaleInE1ELST_1EEEEEENS4_6LayoutINS5_IJSB_SD_SD_EEENS5_IJSD_NSA_ILi0EEESY_EEEEENS5_IJNS4_10UnderscoreES11_S11_EEEEENS4_23SM90_TMA_LOAD_MULTICASTENS4_14ComposedLayoutINS4_7SwizzleILi2ELi4ELi3EEENS4_18smem_ptr_flag_bitsILi16EEENSW_INS5_IJNSA_ILi8EEESJ_EEENS5_IJSJ_SD_EEEEEEEvNS4_8identityES14_S1E_vS1F_EENS_8epilogue10collective6detail29Sm90TmaWarpSpecializedAdapterINS1I_15DefaultEpilogueISL_SM_SM_NS1H_6thread17LinearCombinationISL_Li1EffLNS1M_9ScaleType4KindE0ELNS_15FloatRoundStyleE2ESL_EENS1_15EpilogueDefaultEEEEEvvEEEEvNT_6ParamsE:
        .type           _ZN7cutlass13device_kernelINS_4gemm6kernel13GemmUniversalIN4cute5tupleIJiiiiEEENS1_10collective13CollectiveMmaINS1_34MainloopSm90TmaGmmaWarpSpecializedILi9ENS5_IJNS4_1CILi2EEENSA_ILi4EEENSA_ILi1EEEEEENS1_35KernelTmaWarpSpecializedCooperativeEEENS5_IJNSA_ILi128EEENSA_ILi256EEENSA_ILi32EEEEEENS_6half_tENS5_IJlSD_lEEESL_SM_NS4_8TiledMMAINS4_8MMA_AtomIJNS4_4SM904GMMA26MMA_64x256x16_F32F16F16_SSILNSQ_5MajorE0ELSS_0ELNSQ_7ScaleInE1ELST_1EEEEEENS4_6LayoutINS5_IJSB_SD_SD_EEENS5_IJSD_NSA_ILi0EEESY_EEEEENS5_IJNS4_10UnderscoreES11_S11_EEEEENS4_23SM90_TMA_LOAD_MULTICASTENS4_14ComposedLayoutINS4_7SwizzleILi2ELi4ELi3EEENS4_18smem_ptr_flag_bitsILi16EEENSW_INS5_IJNSA_ILi8EEESJ_EEENS5_IJSJ_SD_EEEEEEEvNS4_8identityES14_S1E_vS1F_EENS_8epilogue10collective6detail29Sm90TmaWarpSpecializedAdapterINS1I_15DefaultEpilogueISL_SM_SM_NS1H_6thread17LinearCombinationISL_Li1EffLNS1M_9ScaleType4KindE0ELNS_15FloatRoundStyleE2ESL_EENS1_15EpilogueDefaultEEEEEvvEEEEvNT_6ParamsE,@function
        .size           _ZN7cutlass13device_kernelINS_4gemm6kernel13GemmUniversalIN4cute5tupleIJiiiiEEENS1_10collective13CollectiveMmaINS1_34MainloopSm90TmaGmmaWarpSpecializedILi9ENS5_IJNS4_1CILi2EEENSA_ILi4EEENSA_ILi1EEEEEENS1_35KernelTmaWarpSpecializedCooperativeEEENS5_IJNSA_ILi128EEENSA_ILi256EEENSA_ILi32EEEEEENS_6half_tENS5_IJlSD_lEEESL_SM_NS4_8TiledMMAINS4_8MMA_AtomIJNS4_4SM904GMMA26MMA_64x256x16_F32F16F16_SSILNSQ_5MajorE0ELSS_0ELNSQ_7ScaleInE1ELST_1EEEEEENS4_6LayoutINS5_IJSB_SD_SD_EEENS5_IJSD_NSA_ILi0EEESY_EEEEENS5_IJNS4_10UnderscoreES11_S11_EEEEENS4_23SM90_TMA_LOAD_MULTICASTENS4_14ComposedLayoutINS4_7SwizzleILi2ELi4ELi3EEENS4_18smem_ptr_flag_bitsILi16EEENSW_INS5_IJNSA_ILi8EEESJ_EEENS5_IJSJ_SD_EEEEEEEvNS4_8identityES14_S1E_vS1F_EENS_8epilogue10collective6detail29Sm90TmaWarpSpecializedAdapterINS1I_15DefaultEpilogueISL_SM_SM_NS1H_6thread17LinearCombinationISL_Li1EffLNS1M_9ScaleType4KindE0ELNS_15FloatRoundStyleE2ESL_EENS1_15EpilogueDefaultEEEEEvvEEEEvNT_6ParamsE,(.L_x_338 - _ZN7cutlass13device_kernelINS_4gemm6kernel13GemmUniversalIN4cute5tupleIJiiiiEEENS1_10collective13CollectiveMmaINS1_34MainloopSm90TmaGmmaWarpSpecializedILi9ENS5_IJNS4_1CILi2EEENSA_ILi4EEENSA_ILi1EEEEEENS1_35KernelTmaWarpSpecializedCooperativeEEENS5_IJNSA_ILi128EEENSA_ILi256EEENSA_ILi32EEEEEENS_6half_tENS5_IJlSD_lEEESL_SM_NS4_8TiledMMAINS4_8MMA_AtomIJNS4_4SM904GMMA26MMA_64x256x16_F32F16F16_SSILNSQ_5MajorE0ELSS_0ELNSQ_7ScaleInE1ELST_1EEEEEENS4_6LayoutINS5_IJSB_SD_SD_EEENS5_IJSD_NSA_ILi0EEESY_EEEEENS5_IJNS4_10UnderscoreES11_S11_EEEEENS4_23SM90_TMA_LOAD_MULTICASTENS4_14ComposedLayoutINS4_7SwizzleILi2ELi4ELi3EEENS4_18smem_ptr_flag_bitsILi16EEENSW_INS5_IJNSA_ILi8EEESJ_EEENS5_IJSJ_SD_EEEEEEEvNS4_8identityES14_S1E_vS1F_EENS_8epilogue10collective6detail29Sm90TmaWarpSpecializedAdapterINS1I_15DefaultEpilogueISL_SM_SM_NS1H_6thread17LinearCombinationISL_Li1EffLNS1M_9ScaleType4KindE0ELNS_15FloatRoundStyleE2ESL_EENS1_15EpilogueDefaultEEEEEvvEEEEvNT_6ParamsE)
        .other          _ZN7cutlass13device_kernelINS_4gemm6kernel13GemmUniversalIN4cute5tupleIJiiiiEEENS1_10collective13CollectiveMmaINS1_34MainloopSm90TmaGmmaWarpSpecializedILi9ENS5_IJNS4_1CILi2EEENSA_ILi4EEENSA_ILi1EEEEEENS1_35KernelTmaWarpSpecializedCooperativeEEENS5_IJNSA_ILi128EEENSA_ILi256EEENSA_ILi32EEEEEENS_6half_tENS5_IJlSD_lEEESL_SM_NS4_8TiledMMAINS4_8MMA_AtomIJNS4_4SM904GMMA26MMA_64x256x16_F32F16F16_SSILNSQ_5MajorE0ELSS_0ELNSQ_7ScaleInE1ELST_1EEEEEENS4_6LayoutINS5_IJSB_SD_SD_EEENS5_IJSD_NSA_ILi0EEESY_EEEEENS5_IJNS4_10UnderscoreES11_S11_EEEEENS4_23SM90_TMA_LOAD_MULTICASTENS4_14ComposedLayoutINS4_7SwizzleILi2ELi4ELi3EEENS4_18smem_ptr_flag_bitsILi16EEENSW_INS5_IJNSA_ILi8EEESJ_EEENS5_IJSJ_SD_EEEEEEEvNS4_8identityES14_S1E_vS1F_EENS_8epilogue10collective6detail29Sm90TmaWarpSpecializedAdapterINS1I_15DefaultEpilogueISL_SM_SM_NS1H_6thread17LinearCombinationISL_Li1EffLNS1M_9ScaleType4KindE0ELNS_15FloatRoundStyleE2ESL_EENS1_15EpilogueDefaultEEEEEvvEEEEvNT_6ParamsE,@"STO_CUDA_ENTRY STV_DEFAULT"
_ZN7cutlass13device_kernelINS_4gemm6kernel13GemmUniversalIN4cute5tupleIJiiiiEEENS1_10collective13CollectiveMmaINS1_34MainloopSm90TmaGmmaWarpSpecializedILi9ENS5_IJNS4_1CILi2EEENSA_ILi4EEENSA_ILi1EEEEEENS1_35KernelTmaWarpSpecializedCooperativeEEENS5_IJNSA_ILi128EEENSA_ILi256EEENSA_ILi32EEEEEENS_6half_tENS5_IJlSD_lEEESL_SM_NS4_8TiledMMAINS4_8MMA_AtomIJNS4_4SM904GMMA26MMA_64x256x16_F32F16F16_SSILNSQ_5MajorE0ELSS_0ELNSQ_7ScaleInE1ELST_1EEEEEENS4_6LayoutINS5_IJSB_SD_SD_EEENS5_IJSD_NSA_ILi0EEESY_EEEEENS5_IJNS4_10UnderscoreES11_S11_EEEEENS4_23SM90_TMA_LOAD_MULTICASTENS4_14ComposedLayoutINS4_7SwizzleILi2ELi4ELi3EEENS4_18smem_ptr_flag_bitsILi16EEENSW_INS5_IJNSA_ILi8EEESJ_EEENS5_IJSJ_SD_EEEEEEEvNS4_8identityES14_S1E_vS1F_EENS_8epilogue10collective6detail29Sm90TmaWarpSpecializedAdapterINS1I_15DefaultEpilogueISL_SM_SM_NS1H_6thread17LinearCombinationISL_Li1EffLNS1M_9ScaleType4KindE0ELNS_15FloatRoundStyleE2ESL_EENS1_15EpilogueDefaultEEEEEvvEEEEvNT_6ParamsE:
[----:B------:R-:W0:Y:S01]  /*0000*/  LDC R1, c[0x0][0x28] ;  /* 0x00000a00ff017b82 */ /* 0x000e220000000800 */
[----:B------:R-:W1:Y:S01]  /*0010*/  S2R R18, SR_TID.X ;  /* 0x0000000000127919 */ /* 0x000e620000002100 */
[----:B------:R-:W-:Y:S01]  /*0020*/  ELECT P0, URZ, PT ;  /* 0x00000000003f782f */ /* 0x000fe20003800000 */
[----:B------:R-:W-:Y:S01]  /*0030*/  BSSY B0, `(.L_x_0) ;  /* 0x000000f000007945 */ /* 0x000fe20003800000 */
[--C-:B-1----:R-:W-:Y:S02]  /*0040*/  SHF.R.U32.HI R0, RZ, 0x5, R18.reuse ;  /* 0x00000005ff007819 */ /* 0x102fe40000011612 */
[----:B------:R-:W-:-:S03]  /*0050*/  SHF.R.U32.HI R3, RZ, 0x7, R18 ;  /* 0x00000007ff037819 */ /* 0x000fc60000011612 */
[----:B------:R-:W1:Y:S04]  /*0060*/  SHFL.IDX PT, R2, R0, RZ, 0x1f ;  /* 0x00001fff00027589 */ /* 0x000e6800000e0000 */
[----:B------:R2:W3:Y:S01]  /*0070*/  SHFL.IDX PT, R5, R3, RZ, 0x1f ;  /* 0x00001fff03057589 */ /* 0x0004e200000e0000 */
[----:B-1----:R-:W-:-:S13]  /*0080*/  ISETP.NE.OR P0, PT, R2, RZ, !P0 ;  /* 0x000000ff0200720c */ /* 0x002fda0004705670 */
[----:B0-23--:R-:W-:Y:S05]  /*0090*/  @P0 BRA `(.L_x_1) ;  /* 0x0000000000200947 */ /* 0x00dfea0003800000 */
[----:B------:R-:W-:Y:S02]  /*00a0*/  ULDC.64 UR4, c[0x0][0x198] ;  /* 0x0000660000047ab9 */ /* 0x000fe40000000a00 */
[----:B------:R-:W-:Y:S02]  /*00b0*/  UIADD3 UR6, UP0, UR4, 0xf0, URZ ;  /* 0x000000f004067890 */ /* 0x000fe4000ff1e03f */
[----:B------:R-:W-:Y:S02]  /*00c0*/  UIADD3 UR4, UP1, UR4, 0x1f0, URZ ;  /* 0x000001f004047890 */ /* 0x000fe4000ff3e03f */
[----:B------:R-:W-:Y:S02]  /*00d0*/  UIADD3.X UR7, URZ, UR5, URZ, UP0, !UPT ;  /* 0x000000053f077290 */ /* 0x000fe400087fe43f */
[----:B------:R-:W-:-:S07]  /*00e0*/  UIADD3.X UR5, URZ, UR5, URZ, UP1, !UPT ;  /* 0x000000053f057290 */ /* 0x000fce0008ffe43f */
[----:B------:R0:W-:Y:S02]  /*00f0*/  UTMACCTL.PF [UR6] ;  /* 0x00000000060079b9 */ /* 0x0001e40008040000 */
[----:B------:R0:W-:Y:S02]  /*0100*/  UTMACCTL.PF [UR4] ;  /* 0x00000000040079b9 */ /* 0x0001e40008040000 */
[----:B0-----:R-:W-:Y:S01]  /*0110*/  NOP ;  /* 0x0000000000007918 */ /* 0x001fe20000000000 */
.L_x_1:
[----:B------:R-:W-:Y:S05]  /*0120*/  BSYNC B0 ;  /* 0x0000000000007941 */ /* 0x000fea0003800000 */
.L_x_0:
[----:B------:R-:W0:Y:S02]  /*0130*/  SHFL.IDX PT, R3, R0, RZ, 0x1f ;  /* 0x00001fff00037589 */ /* 0x000e2400000e0000 */
[----:B0-----:R-:W-:-:S13]  /*0140*/  ISETP.NE.AND P0, PT, R3, RZ, PT ;  /* 0x000000ff0300720c */ /* 0x001fda0003f05270 */
[----:B------:R-:W-:Y:S05]  /*0150*/  @P0 BRA `(.L_x_2) ;  /* 0x00000000008c0947 */ /* 0x000fea0003800000 */
[----:B------:R-:W-:Y:S01]  /*0160*/  ELECT P0, URZ, PT ;  /* 0x00000000003f782f */ /* 0x000fe20003800000 */
[----:B------:R-:W-:-:S12]  /*0170*/  BSSY B0, `(.L_x_2) ;  /* 0x0000021000007945 */ /* 0x000fd80003800000 */
[----:B------:R-:W-:Y:S05]  /*0180*/  @!P0 BRA `(.L_x_3) ;  /* 0x00000000007c8947 */ /* 0x000fea0003800000 */
[----:B------:R-:W0:Y:S01]  /*0190*/  S2UR UR8, SR_CgaCtaId ;  /* 0x00000000000879c3 */ /* 0x000e220000008800 */
[----:B------:R-:W-:Y:S01]  /*01a0*/  UMOV UR4, 0x400 ;  /* 0x0000040000047882 */ /* 0x000fe20000000000 */
[----:B------:R-:W-:Y:S01]  /*01b0*/  UMOV UR5, 0x1 ;  /* 0x0000000100057882 */ /* 0x000fe20000000000 */
[----:B------:R-:W-:Y:S02]  /*01c0*/  UMOV UR6, 0xa ;  /* 0x0000000a00067882 */ /* 0x000fe40000000000 */
[----:B------:R-:W-:-:S04]  /*01d0*/  UIADD3 UR6, -UR6, 0x100000, URZ ;  /* 0x0010000006067890 */ /* 0x000fc8000fffe13f */
[----:B------:R-:W-:Y:S02]  /*01e0*/  USHF.L.U32 UR7, UR6, 0xb, URZ ;  /* 0x0000000b06077899 */ /* 0x000fe4000800063f */
[----:B------:R-:W-:Y:S02]  /*01f0*/  USHF.L.U32 UR6, UR6, 0x1, URZ ;  /* 0x0000000106067899 */ /* 0x000fe4000800063f */
[----:B0-----:R-:W-:Y:S02]  /*0200*/  ULEA UR8, UR8, UR4, 0x18 ;  /* 0x0000000408087291 */ /* 0x001fe4000f8ec03f */
[----:B------:R-:W-:-:S04]  /*0210*/  UIADD3 UR4, -UR5, 0x100000, URZ ;  /* 0x0010000005047890 */ /* 0x000fc8000fffe13f */
[----:B------:R-:W-:Y:S02]  /*0220*/  USHF.L.U32 UR5, UR4, 0xb, URZ ;  /* 0x0000000b04057899 */ /* 0x000fe4000800063f */
[----:B------:R-:W-:Y:S01]  /*0230*/  USHF.L.U32 UR4, UR4, 0x1, URZ ;  /* 0x0000000104047899 */ /* 0x000fe2000800063f */
[----:B------:R-:W0:Y:S11]  /*0240*/  FENCE.VIEW.ASYNC.S ;  /* 0x00000000000073c6 */ /* 0x000e360000000000 */
[----:B0-----:R0:W1:Y:S01]  /*0250*/  SYNCS.EXCH.64 URZ, [UR8], UR4 ;  /* 0x00000004083f75b2 */ /* 0x0010620008000100 */
[----:B------:R0:W2:Y:S01]  /*0260*/  SYNCS.EXCH.64 URZ, [UR8+0x48], UR6 ;  /* 0x00004806083f75b2 */ /* 0x0000a20008000100 */
[----:B------:R0:W3:Y:S01]  /*0270*/  SYNCS.EXCH.64 URZ, [UR8+0x8], UR4 ;  /* 0x00000804083f75b2 */ /* 0x0000e20008000100 */
[----:B------:R0:W4:Y:S01]  /*0280*/  SYNCS.EXCH.64 URZ, [UR8+0x50], UR6 ;  /* 0x00005006083f75b2 */ /* 0x0001220008000100 */
[----:B------:R0:W0:Y:S01]  /*0290*/  SYNCS.EXCH.64 URZ, [UR8+0x10], UR4 ;  /* 0x00001004083f75b2 */ /* 0x0000220008000100 */
        /* <DEDUP_REMOVED lines=13> */
[----:B------:R-:W-:Y:S01]  /*0370*/  NOP ;  /* 0x0000000000007918 */ /* 0x000fe20000000000 */
.L_x_3:
[----:B0-----:R-:W-:Y:S05]  /*0380*/  BSYNC B0 ;  /* 0x0000000000007941 */ /* 0x001fea0003800000 */
.L_x_2:
[----:B------:R-:W-:Y:S01]  /*0390*/  SHF.R.S32.HI R7, RZ, 0x1f, R18 ;  /* 0x0000001fff077819 */ /* 0x000fe20000011412 */
[----:B------:R-:W0:Y:S01]  /*03a0*/  SHFL.IDX PT, R0, R0, RZ, 0x1f ;  /* 0x00001fff00007589 */ /* 0x000e2200000e0000 */
[----:B------:R-:W5:Y:S01]  /*03b0*/  S2UR UR8, SR_CTAID.X ;  /* 0x00000000000879c3 */ /* 0x000f620000002500 */
[----:B------:R-:W-:Y:S02]  /*03c0*/  ELECT P0, URZ, PT ;  /* 0x00000000003f782f */ /* 0x000fe40003800000 */
[----:B------:R-:W-:Y:S01]  /*03d0*/  LEA.HI R7, R7, R18, RZ, 0x7 ;  /* 0x0000001207077211 */ /* 0x000fe200078f38ff */
[----:B------:R-:W1:Y:S01]  /*03e0*/  S2R R4, SR_CTAID.Y ;  /* 0x0000000000047919 */ /* 0x000e620000002600 */
[----:B------:R-:W-:Y:S01]  /*03f0*/  SHF.R.S32.HI R8, RZ, 0x1f, R3 ;  /* 0x0000001fff087819 */ /* 0x000fe20000011403 */
[----:B------:R-:W-:Y:S01]  /*0400*/  ULDC UR4, c[0x0][0x150] ;  /* 0x0000540000047ab9 */ /* 0x000fe20000000800 */
[----:B------:R-:W-:Y:S01]  /*0410*/  LOP3.LUT R7, R7, 0xffffff80, RZ, 0xc0, !PT ;  /* 0xffffff8007077812 */ /* 0x000fe200078ec0ff */
[----:B------:R-:W-:Y:S01]  /*0420*/  NOP ;  /* 0x0000000000007918 */ /* 0x000fe20000000000 */
[----:B------:R-:W-:Y:S01]  /*0430*/  LEA.HI R8, R8, R3, RZ, 0x2 ;  /* 0x0000000308087211 */ /* 0x000fe200078f10ff */
[----:B------:R-:W2:Y:S01]  /*0440*/  LDC R10, c[0x0][0x144] ;  /* 0x00005100ff0a7b82 */ /* 0x000ea20000000800 */
[----:B------:R-:W-:Y:S01]  /*0450*/  NOP ;  /* 0x0000000000007918 */ /* 0x000fe20000000000 */
[----:B------:R-:W-:Y:S01]  /*0460*/  IMAD.IADD R6, R18, 0x1, -R7 ;  /* 0x0000000112067824 */ /* 0x000fe200078e0a07 */
[----:B------:R-:W-:Y:S01]  /*0470*/  LOP3.LUT R8, R8, 0x3ffffffc, RZ, 0xc0, !PT ;  /* 0x3ffffffc08087812 */ /* 0x000fe200078ec0ff */
[----:B------:R-:W-:Y:S01]  /*0480*/  IMAD.MOV.U32 R22, RZ, RZ, 0x1 ;  /* 0x00000001ff167424 */ /* 0x000fe200078e00ff */
[----:B------:R-:W-:-:S02]  /*0490*/  ISETP.NE.AND P3, PT, R5, RZ, PT ;  /* 0x000000ff0500720c */ /* 0x000fc40003f65270 */
[----:B------:R-:W-:Y:S01]  /*04a0*/  SHF.R.S32.HI R7, RZ, 0x1f, R6 ;  /* 0x0000001fff077819 */ /* 0x000fe20000011406 */
[----:B------:R-:W-:Y:S01]  /*04b0*/  IMAD.IADD R8, R3, 0x1, -R8 ;  /* 0x0000000103087824 */ /* 0x000fe200078e0a08 */
[----:B------:R-:W3:Y:S02]  /*04c0*/  LDC R13, c[0x0][0x140] ;  /* 0x00005000ff0d7b82 */ /* 0x000ee40000000800 */
[----:B------:R-:W-:Y:S02]  /*04d0*/  LEA.HI R7, R7, R6, RZ, 0x3 ;  /* 0x0000000607077211 */ /* 0x000fe400078f18ff */
[----:B0-----:R-:W-:Y:S02]  /*04e0*/  ISETP.NE.OR P0, PT, R0, RZ, !P0 ;  /* 0x000000ff0000720c */ /* 0x001fe40004705670 */
[--C-:B------:R-:W-:Y:S02]  /*04f0*/  SHF.R.S32.HI R0, RZ, 0x3, R7.reuse ;  /* 0x00000003ff007819 */ /* 0x100fe40000011407 */
[----:B------:R-:W-:-:S02]  /*0500*/  SHF.R.S32.HI R7, RZ, 0x1f, R7 ;  /* 0x0000001fff077819 */ /* 0x000fc40000011407 */
[----:B-----5:R-:W-:Y:S02]  /*0510*/  I2FP.F32.U32 R9, UR8 ;  /* 0x0000000800097c45 */ /* 0x020fe40008201000 */
[----:B------:R-:W-:-:S03]  /*0520*/  LEA.HI R7, R7, R0, RZ, 0x2 ;  /* 0x0000000007077211 */ /* 0x000fc600078f10ff */
[----:B------:R-:W-:Y:S01]  /*0530*/  FMUL R9, R9, UR4 ;  /* 0x0000000409097c20 */ /* 0x000fe20008400000 */
[----:B------:R-:W-:Y:S01]  /*0540*/  LOP3.LUT R7, R7, 0xfffffffc, RZ, 0xc0, !PT ;  /* 0xfffffffc07077812 */ /* 0x000fe200078ec0ff */
[----:B------:R-:W-:Y:S01]  /*0550*/  VOTEU.ALL UP0, P0 ;  /* 0x00000000003f7886 */ /* 0x000fe20000000000 */
[----:B-1----:R-:W-:Y:S01]  /*0560*/  I2FP.F32.U32 R3, R4 ;  /* 0x0000000400037245 */ /* 0x002fe20000201000 */
[----:B------:R-:W-:Y:S01]  /*0570*/  ULDC UR4, c[0x0][0x154] ;  /* 0x0000550000047ab9 */ /* 0x000fe20000000800 */
[----:B------:R-:W-:Y:S01]  /*0580*/  VOTEU.ALL UP1, P0 ;  /* 0x00000000003f7886 */ /* 0x000fe20000020000 */
[----:B------:R-:W0:Y:S01]  /*0590*/  F2I.U32.TRUNC.NTZ R9, R9 ;  /* 0x0000000900097305 */ /* 0x000e22000020f000 */
[----:B------:R-:W-:Y:S01]  /*05a0*/  IMAD.IADD R7, R0, 0x1, -R7 ;  /* 0x0000000100077824 */ /* 0x000fe200078e0a07 */
[----:B------:R-:W1:Y:S01]  /*05b0*/  @!UP0 S2UR UR7, SR_CgaCtaId ;  /* 0x00000000000789c3 */ /* 0x000e620000008800 */
[----:B------:R-:W-:Y:S01]  /*05c0*/  FMUL R12, R3, UR4 ;  /* 0x00000004030c7c20 */ /* 0x000fe20008400000 */
[----:B------:R-:W-:Y:S01]  /*05d0*/  UMOV UR4, 0x20 ;  /* 0x0000002000047882 */ /* 0x000fe20000000000 */
[----:B------:R-:W-:Y:S01]  /*05e0*/  IMAD R8, R8, 0x4, R7 ;  /* 0x0000000408087824 */ /* 0x000fe200078e0207 */
[----:B------:R-:W-:Y:S01]  /*05f0*/  @!UP0 UMOV UR6, 0x400 ;  /* 0x0000040000068882 */ /* 0x000fe20000000000 */
[----:B------:R-:W-:-:S04]  /*0600*/  @!UP0 UIADD3 UR4, -UR4, 0x100000, URZ ;  /* 0x0010000004048890 */ /* 0x000fc8000fffe13f */
[----:B------:R-:W-:Y:S02]  /*0610*/  @!UP0 USHF.L.U32 UR5, UR4, 0xb, URZ ;  /* 0x0000000b04058899 */ /* 0x000fe4000800063f */
[----:B------:R-:W-:Y:S01]  /*0620*/  @!UP0 USHF.L.U32 UR4, UR4, 0x1, URZ ;  /* 0x0000000104048899 */ /* 0x000fe2000800063f */
[----:B---3--:R-:W-:Y:S01]  /*0630*/  ISETP.EQ.U32.AND P2, PT, R13, 0x1, PT ;  /* 0x000000010d00780c */ /* 0x008fe20003f42070 */
[----:B------:R-:W3:Y:S01]  /*0640*/  F2I.U32.TRUNC.NTZ R12, R12 ;  /* 0x0000000c000c7305 */ /* 0x000ee2000020f000 */
[----:B------:R-:W-:Y:S01]  /*0650*/  LEA.HI R0, R8, R8, RZ, 0x1 ;  /* 0x0000000808007211 */ /* 0x000fe200078f08ff */
[----:B------:R-:W5:Y:S03]  /*0660*/  LDC R7, c[0x0][0x148] ;  /* 0x00005200ff077b82 */ /* 0x000f660000000800 */
[----:B------:R-:W-:Y:S01]  /*0670*/  LOP3.LUT R11, R0, 0xfffffffe, RZ, 0xc0, !PT ;  /* 0xfffffffe000b7812 */ /* 0x000fe200078ec0ff */
[----:B0-----:R-:W-:Y:S01]  /*0680*/  IMAD.MOV R15, RZ, RZ, -R9 ;  /* 0x000000ffff0f7224 */ /* 0x001fe200078e0a09 */
[----:B------:R-:W-:-:S03]  /*0690*/  SHF.R.S32.HI R9, RZ, 0x1f, R2 ;  /* 0x0000001fff097819 */ /* 0x000fc60000011402 */
[----:B--2---:R-:W-:Y:S01]  /*06a0*/  IMAD R3, R10, R15, UR8 ;  /* 0x000000080a037e24 */ /* 0x004fe2000f8e020f */
[----:B------:R-:W-:Y:S01]  /*06b0*/  LEA.HI R9, R9, R2, RZ, 0x2 ;  /* 0x0000000209097211 */ /* 0x000fe200078f10ff */
[C---:B------:R-:W-:Y:S02]  /*06c0*/  IMAD.IADD R0, R8.reuse, 0x1, -R11 ;  /* 0x0000000108007824 */ /* 0x040fe400078e0a0b */
[----:B------:R-:W-:Y:S01]  /*06d0*/  IMAD.SHL.U32 R11, R8, 0x4, RZ ;  /* 0x00000004080b7824 */ /* 0x000fe200078e00ff */
[----:B------:R-:W-:Y:S01]  /*06e0*/  LOP3.LUT R9, R9, 0xfffffffc, RZ, 0xc0, !PT ;  /* 0xfffffffc09097812 */ /* 0x000fe200078ec0ff */
[----:B---3--:R-:W-:Y:S01]  /*06f0*/  IMAD.MOV R21, RZ, RZ, -R12 ;  /* 0x000000ffff157224 */ /* 0x008fe200078e0a0c */
[----:B------:R-:W-:Y:S01]  /*0700*/  ISETP.NE.AND P4, PT, R0, R3, PT ;  /* 0x000000030000720c */ /* 0x000fe20003f85270 */
[----:B-1----:R-:W-:Y:S01]  /*0710*/  @!UP0 ULEA UR6, UR7, UR6, 0x18 ;  /* 0x0000000607068291 */ /* 0x002fe2000f8ec03f */
[----:B------:R-:W-:Y:S01]  /*0720*/  LOP3.LUT R152, R8, 0xc, R11, 0x78, !PT ;  /* 0x0000000c08987812 */ /* 0x000fe200078e780b */
[----:B------:R-:W-:Y:S01]  /*0730*/  IMAD.IADD R0, R2, 0x1, -R9 ;  /* 0x0000000102007824 */ /* 0x000fe200078e0a09 */
[----:B------:R-:W-:Y:S01]  /*0740*/  VOTEU.ALL UP0, P0 ;  /* 0x00000000003f7886 */ /* 0x000fe20000000000 */
[----:B------:R-:W-:Y:S01]  /*0750*/  LOP3.LUT P0, RZ, R6, 0x7, RZ, 0xc0, !PT ;  /* 0x0000000706ff7812 */ /* 0x000fe2000780c0ff */
[----:B------:R-:W-:-:S02]  /*0760*/  VIADD R6, R5, 0xffffffff ;  /* 0xffffffff05067836 */ /* 0x000fc40000000000 */
[----:B------:R-:W-:Y:S01]  /*0770*/  ISETP.NE.AND P1, PT, R0, 0x3, PT ;  /* 0x000000030000780c */ /* 0x000fe20003f25270 */
[----:B-----5:R-:W-:Y:S01]  /*0780*/  IMAD R9, R7, R21, R4 ;  /* 0x0000001507097224 */ /* 0x020fe200078e0204 */
[----:B------:R-:W-:Y:S02]  /*0790*/  ISETP.LT.U32.AND P0, PT, R152, 0x8, !P0 ;  /* 0x000000089800780c */ /* 0x000fe40004701070 */
[----:B------:R-:W-:Y:S01]  /*07a0*/  ISETP.EQ.OR P1, PT, R0, RZ, !P1 ;  /* 0x000000ff0000720c */ /* 0x000fe20004f22670 */
[----:B------:R-:W0:Y:S02]  /*07b0*/  FENCE.VIEW.ASYNC.S ;  /* 0x00000000000073c6 */ /* 0x000e240000000000 */
[----:B0-----:R0:W1:Y:S01]  /*07c0*/  @!UP0 SYNCS.EXCH.64 URZ, [UR6+0xa0], UR4 ;  /* 0x0000a004063f85b2 */ /* 0x0010620008000100 */
[----:B------:R-:W-:Y:S02]  /*07d0*/  @P4 LEA.HI R2, R152, R152, RZ, 0x1 ;  /* 0x0000009898024211 */ /* 0x000fe400078f08ff */
[----:B------:R-:W-:-:S02]  /*07e0*/  ISETP.EQ.AND P1, PT, R5, RZ, P1 ;  /* 0x000000ff0500720c */ /* 0x000fc40000f22270 */
[----:B------:R-:W-:Y:S02]  /*07f0*/  @P4 SHF.R.S32.HI R2, RZ, 0x1, R2 ;  /* 0x00000001ff024819 */ /* 0x000fe40000011402 */
[----:B------:R-:W-:Y:S02]  /*0800*/  ISETP.GE.U32.AND P6, PT, R6, 0x2, PT ;  /* 0x000000020600780c */ /* 0x000fe40003fc6070 */
[----:B------:R-:W-:Y:S02]  /*0810*/  @P4 ISETP.NE.AND P5, PT, R2, R9, PT ;  /* 0x000000090200420c */ /* 0x000fe40003fa5270 */
[----:B------:R-:W-:Y:S02]  /*0820*/  SEL R9, RZ, 0x1, !P0 ;  /* 0x00000001ff097807 */ /* 0x000fe40004000000 */
[----:B------:R-:W-:Y:S02]  /*0830*/  @P4 SEL R22, RZ, 0x1, P5 ;  /* 0x00000001ff164807 */ /* 0x000fe40002800000 */
[----:B------:R-:W-:Y:S01]  /*0840*/  SEL R19, RZ, 0x1, !P1 ;  /* 0x00000001ff137807 */ /* 0x000fe20004800000 */
[----:B------:R0:W2:Y:S01]  /*0850*/  @!UP1 SYNCS.EXCH.64 URZ, [UR6+0xa8], UR4 ;  /* 0x0000a804063f95b2 */ /* 0x0000a20008000100 */
[----:B------:R-:W-:Y:S01]  /*0860*/  LOP3.LUT R22, R22, R9, RZ, 0xc0, !PT ;  /* 0x0000000916167212 */ /* 0x000fe200078ec0ff */
[----:B------:R-:W-:Y:S01]  /*0870*/  NOP ;  /* 0x0000000000007918 */ /* 0x000fe20000000000 */
[----:B------:R-:W-:Y:S01]  /*0880*/  SEL R19, R19, 0x2, P6 ;  /* 0x0000000213137807 */ /* 0x000fe20003000000 */
[----:B------:R-:W-:Y:S06]  /*0890*/  @!P2 BRA `(.L_x_4) ;  /* 0x000000000008a947 */ /* 0x000fec0003800000 */
[----:B-12-4-:R-:W-:Y:S01]  /*08a0*/  UCGABAR_ARV ;  /* 0x00000000000079c7 */ /* 0x016fe20008000000 */
[----:B------:R-:W-:Y:S05]  /*08b0*/  BRA `(.L_x_5) ;  /* 0x0000000000047947 */ /* 0x000fea0003800000 */
.L_x_4:
[----:B-12-4-:R-:W-:Y:S01]  /*08c0*/  NOP ;  /* 0x0000000000007918 */ /* 0x016fe20000000000 */
.L_x_5:
[----:B------:R-:W1:Y:S01]  /*08d0*/  LDC R2, c[0x0][0x65c] ;  /* 0x00019700ff027b82 */ /* 0x000e620000000800 */
[----:B------:R-:W-:Y:S02]  /*08e0*/  IMAD.U32 R8, RZ, RZ, UR8 ;  /* 0x00000008ff087e24 */ /* 0x000fe4000f8e00ff */
[----:B------:R-:W-:Y:S01]  /*08f0*/  IMAD.MOV.U32 R9, RZ, RZ, RZ ;  /* 0x000000ffff097224 */ /* 0x000fe200078e00ff */
[----:B-1----:R-:W-:-:S04]  /*0900*/  ISETP.NE.AND P1, PT, R2, 0x1, PT ;  /* 0x000000010200780c */ /* 0x002fc80003f25270 */
[----:B------:R-:W-:-:S09]  /*0910*/  P2R R5, PR, RZ, 0x2 ;  /* 0x00000002ff057803 */ /* 0x000fd20000000000 */
[----:B------:R-:W1:Y:S01]  /*0920*/  @P1 LDC R17, c[0x0][0x10] ;  /* 0x00000400ff111b82 */ /* 0x000e620000000800 */
[----:B------:R-:W-:Y:S02]  /*0930*/  @P1 IMAD.MOV.U32 R5, RZ, RZ, RZ ;  /* 0x000000ffff051224 */ /* 0x000fe400078e00ff */
[----:B------:R-:W-:-:S05]  /*0940*/  @P1 IMAD.MOV.U32 R13, RZ, RZ, RZ ;  /* 0x000000ffff0d1224 */ /* 0x000fca00078e00ff */
[----:B------:R-:W2:Y:S01]  /*0950*/  @!P1 LDC R11, c[0x0][0xc] ;  /* 0x00000300ff0b9b82 */ /* 0x000ea20000000800 */
[----:B-1----:R-:W-:-:S04]  /*0960*/  @P1 IMAD.WIDE.U32 R16, R17, UR8, R4 ;  /* 0x0000000811101c25 */ /* 0x002fc8000f8e0004 */
[----:B------:R-:W-:Y:S02]  /*0970*/  @P1 IMAD.IADD R17, R17, 0x1, R13 ;  /* 0x0000000111111824 */ /* 0x000fe400078e020d */
[----:B--2---:R-:W-:-:S04]  /*0980*/  @!P1 IMAD.WIDE.U32 R8, R4, R11, R8 ;  /* 0x0000000b04089225 */ /* 0x004fc800078e0008 */
[----:B------:R-:W-:Y:S02]  /*0990*/  @!P1 IMAD.MOV.U32 R16, RZ, RZ, R8 ;  /* 0x000000ffff109224 */ /* 0x000fe400078e0008 */
[----:B------:R-:W-:Y:S01]  /*09a0*/  @!P1 IMAD.MOV.U32 R17, RZ, RZ, R9 ;  /* 0x000000ffff119224 */ /* 0x000fe200078e0009 */
[----:B------:R-:W-:Y:S06]  /*09b0*/  @!P2 BRA `(.L_x_6) ;  /* 0x00000000000ca947 */ /* 0x000fec0003800000 */
[----:B------:R-:W-:Y:S01]  /*09c0*/  UCGABAR_WAIT ;  /* 0x0000000000007dc7 */ /* 0x000fe20008000000 */
[----:B------:R-:W-:Y:S01]  /*09d0*/  CCTL.IVALL ;  /* 0x00000000ff00798f */ /* 0x000fe20002000000 */
[----:B------:R-:W-:Y:S05]  /*09e0*/  BRA `(.L_x_7) ;  /* 0x0000000000047947 */ /* 0x000fea0003800000 */
.L_x_6:
[----:B------:R-:W-:Y:S06]  /*09f0*/  BAR.SYNC.DEFER_BLOCKING 0x0 ;  /* 0x0000000000007b1d */ /* 0x000fec0000010000 */
.L_x_7:
[----:B------:R-:W-:Y:S05]  /*0a00*/  @!P3 BRA `(.L_x_8) ;  /* 0x0000009400e0b947 */ /* 0x000fea0003800000 */
[----:B------:R-:W-:-:S13]  /*0a10*/  ISETP.GT.U32.AND P0, PT, R6, 0x1, PT ;  /* 0x000000010600780c */ /* 0x000fda0003f04070 */
[----:B0-----:R-:W-:Y:S05]  /*0a20*/  @P0 EXIT ;  /* 0x000000000000094d */ /* 0x001fea0003800000 */
[----:B------:R-:W-:Y:S01]  /*0a30*/  ULDC.64 UR4, c[0x0][0x650] ;  /* 0x0001940000047ab9 */ /* 0x000fe20000000a00 */
[----:B------:R-:W-:Y:S01]  /*0a40*/  PRMT R0, RZ, 0x7610, R0 ;  /* 0x00007610ff007816 */ /* 0x000fe20000000000 */
[----:B------:R-:W-:Y:S01]  /*0a50*/  IMAD.MOV.U32 R154, RZ, RZ, -0x1 ;  /* 0xffffffffff9a7424 */ /* 0x000fe200078e00ff */
[----:B------:R-:W-:Y:S01]  /*0a60*/  ISETP.GE.U32.AND P0, PT, R16, UR4, PT ;  /* 0x0000000410007c0c */ /* 0x000fe2000bf06070 */
[----:B------:R-:W-:Y:S02]  /*0a70*/  IMAD.MOV.U32 R153, RZ, RZ, -0x1 ;  /* 0xffffffffff997424 */ /* 0x000fe400078e00ff */
[----:B------:R-:W-:Y:S01]  /*0a80*/  IMAD.MOV.U32 R23, RZ, RZ, -0x1 ;  /* 0xffffffffff177424 */ /* 0x000fe200078e00ff */
[----:B------:R-:W-:-:S13]  /*0a90*/  ISETP.GE.U32.AND.EX P0, PT, R17, UR5, PT, P0 ;  /* 0x0000000511007c0c */ /* 0x000fda000bf06100 */
[----:B------:R-:W-:Y:S05]  /*0aa0*/  @P0 BRA `(.L_x_9) ;  /* 0x00000004002c0947 */ /* 0x000fea0003800000 */
[----:B------:R-:W0:Y:S01]  /*0ab0*/  LDC.64 R24, c[0x0][0x628] ;  /* 0x00018a00ff187b82 */ /* 0x000e220000000a00 */
[----:B------:R-:W-:Y:S02]  /*0ac0*/  IMAD.MOV.U32 R8, RZ, RZ, R16 ;  /* 0x000000ffff087224 */ /* 0x000fe400078e0010 */
[----:B------:R-:W-:-:S05]  /*0ad0*/  IMAD.MOV.U32 R9, RZ, RZ, R17 ;  /* 0x000000ffff097224 */ /* 0x000fca00078e0011 */
[----:B------:R-:W1:Y:S08]  /*0ae0*/  LDC R0, c[0x0][0x630] ;  /* 0x00018c00ff007b82 */ /* 0x000e700000000800 */
[----:B------:R-:W2:Y:S01]  /*0af0*/  LDC.64 R26, c[0x0][0x620] ;  /* 0x00018800ff1a7b82 */ /* 0x000ea20000000a00 */
[----:B0-----:R-:W-:-:S04]  /*0b00*/  ISETP.NE.U32.AND P0, PT, R24, RZ, PT ;  /* 0x000000ff1800720c */ /* 0x001fc80003f05070 */
[----:B------:R-:W-:-:S13]  /*0b10*/  ISETP.NE.AND.EX P0, PT, R25, RZ, PT, P0 ;  /* 0x000000ff1900720c */ /* 0x000fda0003f05300 */
[----:B-12---:R-:W-:Y:S05]  /*0b20*/  @!P0 BRA `(.L_x_10) ;  /* 0x0000000000288947 */ /* 0x006fea0003800000 */
[----:B------:R-:W0:Y:S02]  /*0b30*/  LDC R13, c[0x0][0x634] ;  /* 0x00018d00ff0d7b82 */ /* 0x000e240000000800 */
[----:B0-----:R-:W-:-:S05]  /*0b40*/  IADD3 R13, P0, R16, R13, RZ ;  /* 0x0000000d100d7210 */ /* 0x001fca0007f1e0ff */
[----:B------:R-:W-:-:S04]  /*0b50*/  IMAD.X R15, RZ, RZ, R17, P0 ;  /* 0x000000ffff0f7224 */ /* 0x000fc800000e0611 */
[----:B------:R-:W-:-:S04]  /*0b60*/  IMAD.WIDE.U32 R8, R15, R24, RZ ;  /* 0x000000180f087225 */ /* 0x000fc800078e00ff */
[----:B------:R-:W-:-:S04]  /*0b70*/  IMAD.WIDE.U32 R10, P0, R13, R25, R8 ;  /* 0x000000190d0a7225 */ /* 0x000fc80007800008 */
[----:B------:R-:W-:-:S04]  /*0b80*/  IMAD.WIDE.U32 R8, R13, R24, RZ ;  /* 0x000000180d087225 */ /* 0x000fc800078e00ff */
[----:B------:R-:W-:Y:S01]  /*0b90*/  IMAD.X R13, RZ, RZ, RZ, P0 ;  /* 0x000000ffff0d7224 */ /* 0x000fe200000e06ff */
[----:B------:R-:W-:Y:S01]  /*0ba0*/  IADD3 RZ, P0, R9, R10, RZ ;  /* 0x0000000a09ff7210 */ /* 0x000fe20007f1e0ff */
[----:B------:R-:W-:-:S04]  /*0bb0*/  IMAD.MOV.U32 R12, RZ, RZ, R11 ;  /* 0x000000ffff0c7224 */ /* 0x000fc800078e000b */
[----:B------:R-:W-:-:S08]  /*0bc0*/  IMAD.WIDE.U32.X R8, R15, R25, R12, P0 ;  /* 0x000000190f087225 */ /* 0x000fd000000e040c */
.L_x_10:
[----:B------:R-:W0:Y:S01]  /*0bd0*/  LDC.64 R24, c[0x0][0x640] ;  /* 0x00019000ff187b82 */ /* 0x000e220000000a00 */
[-CC-:B------:R-:W-:Y:S01]  /*0be0*/  SHF.R.U64 R28, R8, R0.reuse, R9.reuse ;  /* 0x00000000081c7219 */ /* 0x180fe20000001209 */
[----:B------:R-:W-:Y:S01]  /*0bf0*/  IMAD R30, R7, R21, R4 ;  /* 0x00000015071e7224 */ /* 0x000fe200078e0204 */
[----:B------:R-:W-:Y:S01]  /*0c00*/  SHF.R.U32.HI R0, RZ, R0, R9 ;  /* 0x00000000ff007219 */ /* 0x000fe20000011609 */
[----:B------:R-:W-:Y:S01]  /*0c10*/  IMAD.MOV.U32 R21, RZ, RZ, 0x1 ;  /* 0x00000001ff157424 */ /* 0x000fe200078e00ff */
[----:B------:R-:W-:-:S03]  /*0c20*/  IADD3 R5, P0, RZ, -R28, RZ ;  /* 0x8000001cff057210 */ /* 0x000fc60007f1e0ff */
[----:B------:R-:W1:Y:S02]  /*0c30*/  LDC R6, c[0x0][0x618] ;  /* 0x00018600ff067b82 */ /* 0x000e640000000800 */
[----:B------:R-:W-:-:S04]  /*0c40*/  IMAD.X R9, RZ, RZ, ~R0, P0 ;  /* 0x000000ffff097224 */ /* 0x000fc800000e0e00 */
[-C--:B------:R-:W-:Y:S02]  /*0c50*/  IMAD R0, R9, R26.reuse, RZ ;  /* 0x0000001a09007224 */ /* 0x080fe400078e02ff */
[----:B------:R-:W2:Y:S01]  /*0c60*/  LDC R11, c[0x0][0x608] ;  /* 0x00018200ff0b7b82 */ /* 0x000ea20000000800 */
[----:B------:R-:W-:-:S04]  /*0c70*/  IMAD.WIDE.U32 R8, R5, R26, R16 ;  /* 0x0000001a05087225 */ /* 0x000fc800078e0010 */
[----:B------:R-:W-:-:S03]  /*0c80*/  IMAD R5, R5, R27, R0 ;  /* 0x0000001b05057224 */ /* 0x000fc600078e0200 */
[----:B------:R-:W3:Y:S01]  /*0c90*/  LDC R12, c[0x0][0x658] ;  /* 0x00019600ff0c7b82 */ /* 0x000ee20000000800 */
[----:B0-----:R-:W-:Y:S01]  /*0ca0*/  ISETP.NE.U32.AND P0, PT, R24, RZ, PT ;  /* 0x000000ff1800720c */ /* 0x001fe20003f05070 */
[----:B------:R-:W-:Y:S02]  /*0cb0*/  IMAD.IADD R5, R9, 0x1, R5 ;  /* 0x0000000109057824 */ /* 0x000fe400078e0205 */
[----:B------:R-:W-:Y:S01]  /*0cc0*/  IMAD.MOV.U32 R9, RZ, RZ, -0x1 ;  /* 0xffffffffff097424 */ /* 0x000fe200078e00ff */
[----:B------:R-:W-:-:S03]  /*0cd0*/  ISETP.NE.AND.EX P0, PT, R25, RZ, PT, P0 ;  /* 0x000000ff1900720c */ /* 0x000fc60003f05300 */
[----:B------:R-:W0:Y:S01]  /*0ce0*/  LDC R15, c[0x0][0x600] ;  /* 0x00018000ff0f7b82 */ /* 0x000e220000000800 */
[-CC-:B-1----:R-:W-:Y:S02]  /*0cf0*/  SHF.R.U64 R13, R8, R6.reuse, R5.reuse ;  /* 0x00000006080d7219 */ /* 0x182fe40000001205 */
[----:B------:R-:W-:-:S05]  /*0d00*/  SHF.R.U32.HI R0, RZ, R6, R5 ;  /* 0x00000006ff007219 */ /* 0x000fca0000011605 */
[----:B------:R-:W1:Y:S01]  /*0d10*/  LDC R14, c[0x0][0x648] ;  /* 0x00019200ff0e7b82 */ /* 0x000e620000000800 */
[-CC-:B--2---:R-:W-:Y:S02]  /*0d20*/  SHF.R.U64 R27, R13, R11.reuse, R0.reuse ;  /* 0x0000000b0d1b7219 */ /* 0x184fe40000001200 */
[----:B------:R-:W-:-:S05]  /*0d30*/  SHF.R.U32.HI R5, RZ, R11, R0 ;  /* 0x0000000bff057219 */ /* 0x000fca0000011600 */
[----:B------:R-:W2:Y:S01]  /*0d40*/  LDC R20, c[0x0][0x638] ;  /* 0x00018e00ff147b82 */ /* 0x000ea20000000800 */
[-CC-:B---3--:R-:W-:Y:S02]  /*0d50*/  SHF.R.U64 R26, R27, R12.reuse, R5.reuse ;  /* 0x0000000c1b1a7219 */ /* 0x188fe40000001205 */
[-C--:B------:R-:W-:Y:S02]  /*0d60*/  SHF.L.U32 R0, R9, R12.reuse, RZ ;  /* 0x0000000c09007219 */ /* 0x080fe400000006ff */
[----:B------:R-:W-:Y:S01]  /*0d70*/  SHF.R.U32.HI R5, RZ, R12, R5 ;  /* 0x0000000cff057219 */ /* 0x000fe20000011605 */
[----:B------:R-:W-:Y:S01]  /*0d80*/  IMAD.MOV.U32 R4, RZ, RZ, R26 ;  /* 0x000000ffff047224 */ /* 0x000fe200078e001a */
[----:B------:R-:W-:Y:S01]  /*0d90*/  LOP3.LUT R10, RZ, R0, RZ, 0x33, !PT ;  /* 0x00000000ff0a7212 */ /* 0x000fe200078e33ff */
[----:B------:R-:W3:Y:S01]  /*0da0*/  LDC R23, c[0x0][0x610] ;  /* 0x00018400ff177b82 */ /* 0x000ee20000000800 */
[----:B------:R-:W-:Y:S05]  /*0db0*/  @!P0 BRA `(.L_x_11) ;  /* 0x0000000000288947 */ /* 0x000fea0003800000 */
[----:B------:R-:W4:Y:S02]  /*0dc0*/  LDC R9, c[0x0][0x64c] ;  /* 0x00019300ff097b82 */ /* 0x000f240000000800 */
[----:B----4-:R-:W-:-:S05]  /*0dd0*/  IADD3 R9, P0, R26, R9, RZ ;  /* 0x000000091a097210 */ /* 0x010fca0007f1e0ff */
        /* <DEDUP_REMOVED lines=8> */
.L_x_11:
[----:B-1----:R-:W-:Y:S01]  /*0e60*/  SHF.R.U64 R4, R4, R14, R5 ;  /* 0x0000000e04047219 */ /* 0x002fe20000001205 */
[----:B0-----:R-:W-:Y:S01]  /*0e70*/  VIADD R6, R15, 0xffffffff ;  /* 0xffffffff0f067836 */ /* 0x001fe20000000000 */
[----:B------:R-:W-:Y:S02]  /*0e80*/  SHF.L.U32 R0, R21, R12, RZ ;  /* 0x0000000c15007219 */ /* 0x000fe400000006ff */
[----:B------:R-:W-:Y:S01]  /*0e90*/  LOP3.LUT R5, R27, R10, RZ, 0xc0, !PT ;  /* 0x0000000a1b057212 */ /* 0x000fe200078ec0ff */
[----:B------:R-:W-:Y:S01]  /*0ea0*/  IMAD.MOV R7, RZ, RZ, -R4 ;  /* 0x000000ffff077224 */ /* 0x000fe200078e0a04 */
[----:B------:R-:W-:Y:S02]  /*0eb0*/  SEL R3, R3, R30, !P1 ;  /* 0x0000001e03037207 */ /* 0x000fe40004800000 */
[----:B------:R-:W-:Y:S01]  /*0ec0*/  LOP3.LUT R6, R13, R6, RZ, 0xc0, !PT ;  /* 0x000000060d067212 */ /* 0x000fe200078ec0ff */
[----:B------:R-:W-:Y:S02]  /*0ed0*/  IMAD R4, R0, R4, R5 ;  /* 0x0000000400047224 */ /* 0x000fe400078e0205 */
[----:B--2---:R-:W-:-:S02]  /*0ee0*/  IMAD R0, R7, R20, R26 ;  /* 0x0000001407007224 */ /* 0x004fc400078e021a */
[----:B---3--:R-:W-:Y:S02]  /*0ef0*/  IMAD R3, R4, R23, R3 ;  /* 0x0000001704037224 */ /* 0x008fe400078e0203 */
[----:B------:R-:W-:Y:S02]  /*0f00*/  IMAD R154, R0, R15, R6 ;  /* 0x0000000f009a7224 */ /* 0x000fe400078e0206 */
[----:B------:R-:W-:Y:S02]  /*0f10*/  IMAD.MOV.U32 R4, RZ, RZ, 0x1 ;  /* 0x00000001ff047424 */ /* 0x000fe400078e00ff */
[----:B------:R-:W-:Y:S01]  /*0f20*/  IMAD.MOV.U32 R23, RZ, RZ, R28 ;  /* 0x000000ffff177224 */ /* 0x000fe200078e001c */
[----:B------:R-:W-:Y:S02]  /*0f30*/  SEL R153, R154, R3, !P1 ;  /* 0x000000039a997207 */ /* 0x000fe40004800000 */
[----:B------:R-:W-:Y:S02]  /*0f40*/  PRMT R0, R4, 0x7610, R0 ;  /* 0x0000761004007816 */ /* 0x000fe40000000000 */
[----:B------:R-:W-:-:S07]  /*0f50*/  SEL R154, R3, R154, !P1 ;  /* 0x0000009a039a7207 */ /* 0x000fce0004800000 */
.L_x_9:
[----:B------:R-:W-:-:S08]  /*0f60*/  NOP ;  /* 0x0000000000007918 */ /* 0x000fd00000000000 */
[----:B------:R-:W0:Y:S02]  /*0f70*/  USETMAXREG.TRY_ALLOC.CTAPOOL UP0, 0xe8 ;  /* 0x000000e8000079c8 */ /* 0x000e240008000600 */
[----:B0-----:R-:W-:-:S13]  /*0f80*/  PLOP3.LUT P0, PT, PT, PT, UP0, 0x80, 0x0 ;  /* 0x000000000000781c */ /* 0x001fda0003f0f008 */
[----:B------:R-:W-:Y:S05]  /*0f90*/  @!P0 BRA `(.L_x_9) ;  /* 0xfffffffc00f08947 */ /* 0x000fea000383ffff */
[----:B------:R-:W-:Y:S01]  /*0fa0*/  ULDC.64 UR4, c[0x0][0x598] ;  /* 0x0001660000047ab9 */ /* 0x000fe20000000a00 */
[----:B------:R-:W-:Y:S01]  /*0fb0*/  ULDC.64 UR36, c[0x0][0x208] ;  /* 0x0000820000247ab9 */ /* 0x000fe20000000a00 */
[----:B------:R-:W-:-:S04]  /*0fc0*/  ISETP.NE.U32.AND P0, PT, RZ, UR4, PT ;  /* 0x00000004ff007c0c */ /* 0x000fc8000bf05070 */
[----:B------:R-:W-:-:S13]  /*0fd0*/  ISETP.NE.AND.EX P0, PT, RZ, UR5, PT, P0 ;  /* 0x00000005ff007c0c */ /* 0x000fda000bf05300 */
[----:B------:R-:W-:Y:S05]  /*0fe0*/  @!P0 BRA `(.L_x_12) ;  /* 0x00000000001c8947 */ /* 0x000fea0003800000 */
[----:B------:R-:W0:Y:S02]  /*0ff0*/  LDC.64 R4, c[0x0][0x598] ;  /* 0x00016600ff047b82 */ /* 0x000e240000000a00 */
[----:B0-----:R-:W2:Y:S02]  /*1000*/  LDG.E.64 R4, desc[UR36][R4.64] ;  /* 0x0000002404047981 */ /* 0x001ea4000c1e1b00 */
[----:B--2---:R-:W-:-:S04]  /*1010*/  ISETP.NE.U32.AND P0, PT, R4, RZ, PT ;  /* 0x000000ff0400720c */ /* 0x004fc80003f05070 */
[----:B------:R-:W-:-:S13]  /*1020*/  ISETP.NE.AND.EX P0, PT, R5, RZ, PT, P0 ;  /* 0x000000ff0500720c */ /* 0x000fda0003f05300 */
[----:B------:R-:W-:Y:S05]  /*1030*/  @!P0 BRA `(.L_x_12) ;  /* 0x0000000000088947 */ /* 0x000fea0003800000 */
[----:B------:R0:W5:Y:S01]  /*1040*/  LD.E R155, desc[UR36][R4.64] ;  /* 0x00000024049b7980 */ /* 0x000162000c101900 */
[----:B------:R-:W-:Y:S05]  /*1050*/  BRA `(.L_x_13) ;  /* 0x0000000000247947 */ /* 0x000fea0003800000 */
.L_x_12:
[----:B------:R-:W-:Y:S02]  /*1060*/  ULDC.64 UR4, c[0x0][0x588] ;  /* 0x0001620000047ab9 */ /* 0x000fe40000000a00 */
[----:B------:R-:W-:-:S04]  /*1070*/  ISETP.NE.U32.AND P0, PT, RZ, UR4, PT ;  /* 0x00000004ff007c0c */ /* 0x000fc8000bf05070 */
[----:B------:R-:W-:-:S13]  /*1080*/  ISETP.NE.AND.EX P0, PT, RZ, UR5, PT, P0 ;  /* 0x00000005ff007c0c */ /* 0x000fda000bf05300 */
[----:B------:R-:W-:Y:S05]  /*1090*/  @!P0 BRA `(.L_x_14) ;  /* 0x00000000000c8947 */ /* 0x000fea0003800000 */
[----:B------:R-:W0:Y:S02]  /*10a0*/  LDC.64 R4, c[0x0][0x588] ;  /* 0x00016200ff047b82 */ /* 0x000e240000000a00 */
[----:B0-----:R1:W5:Y:S01]  /*10b0*/  LDG.E R155, desc[UR36][R4.64] ;  /* 0x00000024049b7981 */ /* 0x001362000c1e1900 */
[----:B------:R-:W-:Y:S05]  /*10c0*/  BRA `(.L_x_13) ;  /* 0x0000000000087947 */ /* 0x000fea0003800000 */
.L_x_14:
[----:B------:R-:W-:Y:S02]  /*10d0*/  ULDC UR4, c[0x0][0x580] ;  /* 0x0001600000047ab9 */ /* 0x000fe40000000800 */
[----:B------:R-:W-:-:S07]  /*10e0*/  IMAD.U32 R155, RZ, RZ, UR4 ;  /* 0x00000004ff9b7e24 */ /* 0x000fce000f8e00ff */
.L_x_13:
[----:B------:R-:W-:Y:S02]  /*10f0*/  ULDC.64 UR4, c[0x0][0x5a0] ;  /* 0x0001680000047ab9 */ /* 0x000fe40000000a00 */
[----:B------:R-:W-:-:S04]  /*1100*/  ISETP.NE.U32.AND P0, PT, RZ, UR4, PT ;  /* 0x00000004ff007c0c */ /* 0x000fc8000bf05070 */
[----:B------:R-:W-:-:S13]  /*1110*/  ISETP.NE.AND.EX P0, PT, RZ, UR5, PT, P0 ;  /* 0x00000005ff007c0c */ /* 0x000fda000bf05300 */
[----:B------:R-:W-:Y:S05]  /*1120*/  @!P0 BRA `(.L_x_15) ;  /* 0x00000000001c8947 */ /* 0x000fea0003800000 */
[----:B01----:R-:W0:Y:S02]  /*1130*/  LDC.64 R4, c[0x0][0x5a0] ;  /* 0x00016800ff047b82 */ /* 0x003e240000000a00 */
[----:B0-----:R-:W2:Y:S02]  /*1140*/  LDG.E.64 R4, desc[UR36][R4.64] ;  /* 0x0000002404047981 */ /* 0x001ea4000c1e1b00 */
[----:B--2---:R-:W-:-:S04]  /*1150*/  ISETP.NE.U32.AND P0, PT, R4, RZ, PT ;  /* 0x000000ff0400720c */ /* 0x004fc80003f05070 */
[----:B------:R-:W-:-:S13]  /*1160*/  ISETP.NE.AND.EX P0, PT, R5, RZ, PT, P0 ;  /* 0x000000ff0500720c */ /* 0x000fda0003f05300 */
[----:B------:R-:W-:Y:S05]  /*1170*/  @!P0 BRA `(.L_x_15) ;  /* 0x0000000000088947 */ /* 0x000fea0003800000 */
[----:B------:R0:W5:Y:S01]  /*1180*/  LD.E R156, desc[UR36][R4.64] ;  /* 0x00000024049c7980 */ /* 0x000162000c101900 */
[----:B------:R-:W-:Y:S05]  /*1190*/  BRA `(.L_x_16) ;  /* 0x0000000000247947 */ /* 0x000fea0003800000 */
.L_x_15:
[----:B------:R-:W-:Y:S02]  /*11a0*/  ULDC.64 UR4, c[0x0][0x590] ;  /* 0x0001640000047ab9 */ /* 0x000fe40000000a00 */
[----:B------:R-:W-:-:S04]  /*11b0*/  ISETP.NE.U32.AND P0, PT, RZ, UR4, PT ;  /* 0x00000004ff007c0c */ /* 0x000fc8000bf05070 */
[----:B------:R-:W-:-:S13]  /*11c0*/  ISETP.NE.AND.EX P0, PT, RZ, UR5, PT, P0 ;  /* 0x00000005ff007c0c */ /* 0x000fda000bf05300 */
[----:B------:R-:W-:Y:S05]  /*11d0*/  @!P0 BRA `(.L_x_17) ;  /* 0x00000000000c8947 */ /* 0x000fea0003800000 */
[----:B------:R-:W2:Y:S02]  /*11e0*/  LDC.64 R156, c[0x0][0x590] ;  /* 0x00016400ff9c7b82 */ /* 0x000ea40000000a00 */
[----:B--2---:R2:W5:Y:S01]  /*11f0*/  LDG.E R156, desc[UR36][R156.64] ;  /* 0x000000249c9c7981 */ /* 0x004562000c1e1900 */
[----:B------:R-:W-:Y:S05]  /*1200*/  BRA `(.L_x_16) ;  /* 0x0000000000087947 */ /* 0x000fea0003800000 */
.L_x_17:
[----:B------:R-:W-:Y:S02]  /*1210*/  ULDC UR4, c[0x0][0x584] ;  /* 0x0001610000047ab9 */ /* 0x000fe40000000800 */
[----:B------:R-:W-:-:S07]  /*1220*/  IMAD.U32 R156, RZ, RZ, UR4 ;  /* 0x00000004ff9c7e24 */ /* 0x000fce000f8e00ff */
.L_x_16:
[----:B------:R-:W-:-:S13]  /*1230*/  LOP3.LUT P0, RZ, R0, 0xff, RZ, 0xc0, !PT ;  /* 0x000000ff00ff7812 */ /* 0x000fda000780c0ff */
[----:B------:R-:W-:Y:S05]  /*1240*/  @!P0 EXIT ;  /* 0x000000000000894d */ /* 0x000fea0003800000 */
[----:B------:R-:W-:Y:S01]  /*1250*/  ULDC UR4, c[0x0][0x28c] ;  /* 0x0000a30000047ab9 */ /* 0x000fe20000000800 */
[----:B--2---:R-:W-:Y:S01]  /*1260*/  LOP3.LUT R157, R19, 0x1, RZ, 0xfc, !PT ;  /* 0x00000001139d7812 */ /* 0x004fe200078efcff */
[----:B------:R-:W-:Y:S01]  /*1270*/  UIADD3 UR4, UR4, 0x1f, URZ ;  /* 0x0000001f04047890 */ /* 0x000fe2000fffe03f */
[----:B------:R-:W-:Y:S01]  /*1280*/  UMOV UR38, URZ ;  /* 0x0000003f00267c82 */ /* 0x000fe20008000000 */
[----:B------:R-:W-:Y:S02]  /*1290*/  UMOV UR39, URZ ;  /* 0x0000003f00277c82 */ /* 0x000fe40008000000 */
[----:B------:R-:W-:-:S04]  /*12a0*/  USHF.R.S32.HI UR5, URZ, 0x1f, UR4 ;  /* 0x0000001f3f057899 */ /* 0x000fc80008011404 */
[----:B------:R-:W-:-:S04]  /*12b0*/  ULEA.HI UR5, UR5, UR4, URZ, 0x5 ;  /* 0x0000000405057291 */ /* 0x000fc8000f8f283f */
[----:B------:R-:W-:-:S12]  /*12c0*/  USHF.R.S32.HI UR40, URZ, 0x5, UR5 ;  /* 0x000000053f287899 */ /* 0x000fd80008011405 */
.L_x_293:
[----:B------:R-:W-:Y:S01]  /*12d0*/  LOP3.LUT R0, R18, 0x80, RZ, 0xc0, !PT ;  /* 0x0000008012007812 */ /* 0x000fe200078ec0ff */
[----:B--2---:R-:W2:Y:S01]  /*12e0*/  S2UR UR7, SR_CgaCtaId ;  /* 0x00000000000779c3 */ /* 0x004ea20000008800 */
[----:B------:R-:W-:Y:S02]  /*12f0*/  UMOV UR6, 0x400 ;  /* 0x0000040000067882 */ /* 0x000fe40000000000 */
[----:B------:R-:W-:-:S06]  /*1300*/  SHF.R.U32.HI R0, RZ, 0x7, R0 ;  /* 0x00000007ff007819 */ /* 0x000fcc0000011600 */
[----:B---3--:R-:W3:Y:S01]  /*1310*/  SHFL.IDX PT, R0, R0, RZ, 0x1f ;  /* 0x00001fff00007589 */ /* 0x008ee200000e0000 */
[----:B--2---:R-:W-:Y:S01]  /*1320*/  ULEA UR6, UR7, UR6, 0x18 ;  /* 0x0000000607067291 */ /* 0x004fe2000f8ec03f */
[----:B---3--:R-:W-:-:S13]  /*1330*/  R2UR UR4, R0 ;  /* 0x00000000000472ca */ /* 0x008fda00000e0000 */
[----:B------:R-:W-:-:S04]  /*1340*/  ULEA.HI UR5, UR4, UR4, URZ, 0x1 ;  /* 0x0000000404057291 */ /* 0x000fc8000f8f083f */
[----:B------:R-:W-:-:S04]  /*1350*/  ULOP3.LUT UR5, UR5, 0xffffe, URZ, 0xc0, !UPT ;  /* 0x000ffffe05057892 */ /* 0x000fc8000f8ec03f */
[----:B------:R-:W-:-:S03]  /*1360*/  UIADD3 UR5, UR4, -UR5, URZ ;  /* 0x8000000504057290 */ /* 0x000fc6000fffe03f */
[----:B------:R-:W-:Y:S01]  /*1370*/  ULDC UR4, c[0x0][0x28c] ;  /* 0x0000a30000047ab9 */ /* 0x000fe20000000800 */
[----:B------:R-:W-:Y:S01]  /*1380*/  ULEA UR5, UR5, UR6, 0xc ;  /* 0x0000000605057291 */ /* 0x000fe2000f8e603f */
[----:B------:R-:W-:-:S03]  /*1390*/  ISETP.LT.AND P0, PT, RZ, UR4, PT ;  /* 0x00000004ff007c0c */ /* 0x000fc6000bf01270 */
[----:B------:R-:W-:-:S04]  /*13a0*/  UIADD3 UR5, UR5, 0x180, URZ ;  /* 0x0000018005057890 */ /* 0x000fc8000fffe03f */
[----:B------:R-:W-:-:S04]  /*13b0*/  USHF.R.U32.HI UR5, URZ, 0x4, UR5 ;  /* 0x000000043f057899 */ /* 0x000fc80008011605 */
[----:B------:R-:W-:Y:S02]  /*13c0*/  ULOP3.LUT UR41, UR5, 0x3fff, URZ, 0xc0, !UPT ;  /* 0x00003fff05297892 */ /* 0x000fe4000f8ec03f */
[----:B-1--45:R-:W-:Y:S10]  /*13d0*/  @P0 BRA `(.L_x_18) ;  /* 0x0000000000400947 */ /* 0x032ff40003800000 */
[----:B------:R-:W-:Y:S01]  /*13e0*/  MOV R0, 0x0 ;  /* 0x0000000000007802 */ /* 0x000fe20000000f00 */
[----:B------:R-:W-:Y:S01]  /*13f0*/  ULDC.64 UR4, c[0x4][0x68] ;  /* 0x01001a0000047ab9 */ /* 0x000fe20000000a00 */
[----:B------:R-:W-:Y:S01]  /*1400*/  ULDC.64 UR6, c[0x4][0x8] ;  /* 0x0100020000067ab9 */ /* 0x000fe20000000a00 */
[----:B01----:R-:W-:Y:S01]  /*1410*/  IMAD.U32 R4, RZ, RZ, UR4 ;  /* 0x00000004ff047e24 */ /* 0x003fe2000f8e00ff */
[----:B------:R0:W1:Y:S01]  /*1420*/  LDC.64 R14, c[0x4][R0] ;  /* 0x01000000000e7b82 */ /* 0x0000620000000a00 */
[----:B------:R-:W-:Y:S01]  /*1430*/  IMAD.U32 R5, RZ, RZ, UR5 ;  /* 0x00000005ff057e24 */ /* 0x000fe2000f8e00ff */
[----:B------:R-:W-:Y:S01]  /*1440*/  ULDC.64 UR4, c[0x4][0x70] ;  /* 0x01001c0000047ab9 */ /* 0x000fe20000000a00 */
[----:B------:R-:W-:Y:S02]  /*1450*/  IMAD.U32 R10, RZ, RZ, UR6 ;  /* 0x00000006ff0a7e24 */ /* 0x000fe4000f8e00ff */
[----:B------:R-:W-:Y:S02]  /*1460*/  IMAD.U32 R6, RZ, RZ, UR4 ;  /* 0x00000004ff067e24 */ /* 0x000fe4000f8e00ff */
[----:B------:R-:W-:-:S02]  /*1470*/  IMAD.U32 R7, RZ, RZ, UR5 ;  /* 0x00000005ff077e24 */ /* 0x000fc4000f8e00ff */
[----:B------:R-:W-:Y:S02]  /*1480*/  IMAD.U32 R11, RZ, RZ, UR7 ;  /* 0x00000007ff0b7e24 */ /* 0x000fe4000f8e00ff */
[----:B------:R-:W-:Y:S02]  /*1490*/  IMAD.MOV.U32 R8, RZ, RZ, 0x1e1 ;  /* 0x000001e1ff087424 */ /* 0x000fe400078e00ff */
[----:B------:R-:W-:Y:S02]  /*14a0*/  IMAD.MOV.U32 R12, RZ, RZ, 0x1 ;  /* 0x00000001ff0c7424 */ /* 0x000fe400078e00ff */
[----:B0-----:R-:W-:-:S07]  /*14b0*/  IMAD.MOV.U32 R13, RZ, RZ, RZ ;  /* 0x000000ffff0d7224 */ /* 0x001fce00078e00ff */
[----:B------:R-:W-:-:S07]  /*14c0*/  LEPC R20, `(.L_x_18) ;  /* 0x000000001014794e */ /* 0x000fce0000000000 */
[----:B-1---5:R-:W-:Y:S05]  /*14d0*/  CALL.ABS.NOINC R14 ;  /* 0x000000000e007343 */ /* 0x022fea0003c00000 */
.L_x_18:
[----:B------:R-:W-:-:S13]  /*14e0*/  ISETP.NE.AND P0, PT, R157, 0x3, PT ;  /* 0x000000039d00780c */ /* 0x000fda0003f05270 */
[----:B------:R-:W-:Y:S05]  /*14f0*/  @!P0 BRA `(.L_x_19) ;  /* 0x0000000000048947 */ /* 0x000fea0003800000 */
[----:B------:R-:W-:Y:S01]  /*1500*/  BPT.TRAP 0x1 ;  /* 0x000000040000795c */ /* 0x000fe20000300000 */
.L_x_19:
[----:B------:R-:W2:Y:S01]  /*1510*/  S2UR UR5, SR_CgaCtaId ;  /* 0x00000000000579c3 */ /* 0x000ea20000008800 */
[----:B------:R-:W-:Y:S01]  /*1520*/  UMOV UR4, 0x400 ;  /* 0x0000040000047882 */ /* 0x000fe20000000000 */
[----:B------:R-:W-:Y:S02]  /*1530*/  IMAD.U32 R0, RZ, RZ, UR38 ;  /* 0x00000026ff007e24 */ /* 0x000fe4000f8e00ff */
[----:B------:R-:W-:-:S03]  /*1540*/  IMAD.U32 R3, RZ, RZ, UR39 ;  /* 0x00000027ff037e24 */ /* 0x000fc6000f8e00ff */
[----:B------:R-:W-:Y:S01]  /*1550*/  SHF.L.U32 R0, R0, 0x1f, RZ ;  /* 0x0000001f00007819 */ /* 0x000fe200000006ff */
[----:B--2---:R-:W-:-:S06]  /*1560*/  ULEA UR4, UR5, UR4, 0x18 ;  /* 0x0000000405047291 */ /* 0x004fcc000f8ec03f */
[----:B------:R-:W-:-:S04]  /*1570*/  IMAD.U32 R6, RZ, RZ, UR4 ;  /* 0x00000004ff067e24 */ /* 0x000fc8000f8e00ff */
[----:B------:R-:W-:-:S04]  /*1580*/  IMAD R3, R3, 0x8, R6 ;  /* 0x0000000803037824 */ /* 0x000fc800078e0206 */
[----:B------:R2:W3:Y:S01]  /*1590*/  SYNCS.PHASECHK.TRANS64.TRYWAIT P1, [R3+URZ], R0 ;  /* 0x00000000030075a7 */ /* 0x0004e2000802017f */
[----:B------:R-:W-:Y:S05]  /*15a0*/  @!P0 BRA `(.L_x_20) ;  /* 0x0000000000048947 */ /* 0x000fea0003800000 */
[----:B------:R-:W-:Y:S01]  /*15b0*/  BPT.TRAP 0x1 ;  /* 0x000000040000795c */ /* 0x000fe20000300000 */
.L_x_20:
[----:B---3--:R-:W-:Y:S05]  /*15c0*/  @P1 BRA `(.L_x_21) ;  /* 0x0000000000081947 */ /* 0x008fea0003800000 */
[----:B------:R-:W3:Y:S02]  /*15d0*/  SYNCS.PHASECHK.TRANS64.TRYWAIT P1, [R3+URZ], R0 ;  /* 0x00000000030075a7 */ /* 0x000ee4000802017f */
[----:B---3--:R-:W-:Y:S05]  /*15e0*/  @!P1 BRA `(.L_x_22) ;  /* 0x000000a400409947 */ /* 0x008fea0003800000 */
.L_x_21:
[----:B------:R-:W-:-:S04]  /*15f0*/  UISETP.LT.AND UP0, UPT, UR40, 0x1, UPT ;  /* 0x000000012800788c */ /* 0x000fc8000bf01270 */
[----:B------:R-:W-:-:S06]  /*1600*/  USEL UR4, UR40, 0x1, UP0 ;  /* 0x0000000128047887 */ /* 0x000fcc0008000000 */
[----:B--23--:R-:W-:Y:S01]  /*1610*/  IMAD.U32 R0, RZ, RZ, UR4 ;  /* 0x00000004ff007e24 */ /* 0x00cfe2000f8e00ff */
[----:B------:R-:W-:Y:S05]  /*1620*/  WARPSYNC.ALL ;  /* 0x0000000000007948 */ /* 0x000fea0003800000 */
[----:B------:R-:W-:-:S04]  /*1630*/  IADD3 R0, -R0, UR40, RZ ;  /* 0x0000002800007c10 */ /* 0x000fc8000fffe1ff */
[----:B------:R-:W-:Y:S02]  /*1640*/  ISETP.GE.AND P1, PT, R0, 0x1, PT ;  /* 0x000000010000780c */ /* 0x000fe40003f26270 */
[----:B------:R-:W-:Y:S01]  /*1650*/  R2UR UR4, R6 ;  /* 0x00000000060472ca */ /* 0x000fe200000e0000 */
[----:B------:R-:W-:Y:S01]  /*1660*/  ULOP3.LUT UR41, UR41, 0x10000, URZ, 0xfc, !UPT ;  /* 0x0001000029297892 */ /* 0x000fe2000f8efc3f */
[----:B------:R-:W-:Y:S01]  /*1670*/  WARPGROUP.ARRIVE ;  /* 0x00000000000079c5 */ /* 0x000fe20000000000 */
[----:B------:R-:W-:Y:S01]  /*1680*/  UMOV UR5, 0x80000020 ;  /* 0x8000002000057882 */ /* 0x000fe20000000000 */
[----:B------:R-:W-:-:S09]  /*1690*/  UMOV UR7, 0x80000020 ;  /* 0x8000002000077882 */ /* 0x000fd20000000000 */
[----:B------:R-:W-:-:S04]  /*16a0*/  UIADD3 UR4, UR4, 0x12180, URZ ;  /* 0x0001218004047890 */ /* 0x000fc8000fffe03f */
[----:B------:R-:W-:-:S04]  /*16b0*/  USHF.R.U32.HI UR4, URZ, 0x4, UR4 ;  /* 0x000000043f047899 */ /* 0x000fc80008011604 */
[----:B------:R-:W-:-:S04]  /*16c0*/  ULOP3.LUT UR4, UR4, 0x3fff, URZ, 0xc0, !UPT ;  /* 0x00003fff04047892 */ /* 0x000fc8000f8ec03f */
[----:B------:R-:W-:Y:S02]  /*16d0*/  ULOP3.LUT UR9, UR4, 0x10000, URZ, 0xfc, !UPT ;  /* 0x0001000004097892 */ /* 0x000fe4000f8efc3f */
[----:B------:R-:W-:Y:S02]  /*16e0*/  ULEA UR4, UR39, UR41, 0x9 ;  /* 0x0000002927047291 */ /* 0x000fe4000f8e483f */
[----:B------:R-:W-:-:S09]  /*16f0*/  ULEA UR6, UR39, UR9, 0xa ;  /* 0x0000000927067291 */ /* 0x000fd2000f8e503f */
[----:B------:R-:W-:Y:S01]  /*1700*/  HGMMA.64x256x16.F32 R24, gdesc[UR4], RZ, !UPT, gsb0 ;  /* 0x03e00000041879f0 */ /* 0x000fe2000c0008ff */
[----:B------:R-:W-:Y:S02]  /*1710*/  UIADD3 UR4, UR4, 0x2, URZ ;  /* 0x0000000204047890 */ /* 0x000fe4000fffe03f */
[----:B------:R-:W-:Y:S01]  /*1720*/  UIADD3 UR6, UR6, 0x2, URZ ;  /* 0x0000000206067890 */ /* 0x000fe2000fffe03f */
[----:B------:R-:W-:Y:S01]  /*1730*/  UMOV UR5, 0x80000020 ;  /* 0x8000002000057882 */ /* 0x000fe20000000000 */
[----:B------:R-:W-:Y:S01]  /*1740*/  UMOV UR7, 0x80000020 ;  /* 0x8000002000077882 */ /* 0x000fe20000000000 */
[----:B------:R-:W-:Y:S02]  /*1750*/  WARPGROUP.DEPBAR.LE gsb0, 0x0 ;  /* 0x00008000000079c5 */ /* 0x000fe40000010000 */
[----:B------:R-:W-:-:S15]  /*1760*/  WARPGROUP.ARRIVE ;  /* 0x00000000000079c5 */ /* 0x000fde0000000000 */
[----:B------:R-:W-:-:S05]  /*1770*/  NOP ;  /* 0x0000000000007918 */ /* 0x000fca0000000000 */
[----:B------:R-:W-:Y:S03]  /*1780*/  HGMMA.64x256x16.F32 R24, gdesc[UR4], R24, gsb0 ;  /* 0x03e00000041879f0 */ /* 0x000fe60008000818 */
[----:B------:R-:W-:Y:S02]  /*1790*/  WARPGROUP.DEPBAR.LE gsb0, 0x0 ;  /* 0x00008000000079c5 */ /* 0x000fe40000010000 */
[----:B------:R-:W-:Y:S05]  /*17a0*/  @!P1 BRA `(.L_x_23) ;  /* 0x0000000000e89947 */ /* 0x000fea0003800000 */
[----:B------:R-:W-:Y:S02]  /*17b0*/  UIADD3 UR4, UR39, 0x1, URZ ;  /* 0x0000000127047890 */ /* 0x000fe4000fffe03f */
[----:B------:R-:W-:Y:S02]  /*17c0*/  IMAD.U32 R3, RZ, RZ, UR39 ;  /* 0x00000027ff037e24 */ /* 0x000fe4000f8e00ff */
[----:B------:R-:W-:-:S04]  /*17d0*/  UISETP.NE.AND UP0, UPT, UR4, 0x9, UPT ;  /* 0x000000090400788c */ /* 0x000fc8000bf05270 */
[----:B------:R-:W-:Y:S02]  /*17e0*/  USEL UR5, URZ, 0x1, UP0 ;  /* 0x000000013f057887 */ /* 0x000fe40008000000 */
[----:B------:R-:W-:Y:S02]  /*17f0*/  USEL UR8, UR4, URZ, UP0 ;  /* 0x0000003f04087287 */ /* 0x000fe40008000000 */
[----:B------:R-:W-:-:S06]  /*1800*/  ULOP3.LUT UR5, UR38, UR5, URZ, 0x3c, !UPT ;  /* 0x0000000526057292 */ /* 0x000fcc000f8e3c3f */
[----:B------:R-:W-:-:S07]  /*1810*/  IMAD.U32 R7, RZ, RZ, UR5 ;  /* 0x00000005ff077e24 */ /* 0x000fce000f8e00ff */
.L_x_30:
[----:B------:R-:W-:Y:S05]  /*1820*/  @!P0 BRA `(.L_x_24) ;  /* 0x0000000000048947 */ /* 0x000fea0003800000 */
[----:B------:R-:W-:Y:S01]  /*1830*/  BPT.TRAP 0x1 ;  /* 0x000000040000795c */ /* 0x000fe20000300000 */
.L_x_24:
[----:B------:R-:W2:Y:S01]  /*1840*/  S2UR UR5, SR_CgaCtaId ;  /* 0x00000000000579c3 */ /* 0x000ea20000008800 */
[----:B------:R-:W-:Y:S01]  /*1850*/  UMOV UR4, 0x400 ;  /* 0x0000040000047882 */ /* 0x000fe20000000000 */
[----:B01----:R-:W-:Y:S01]  /*1860*/  IMAD.U32 R5, RZ, RZ, UR8 ;  /* 0x00000008ff057e24 */ /* 0x003fe2000f8e00ff */
[----:B------:R-:W-:Y:S01]  /*1870*/  SHF.L.U32 R4, R7, 0x1f, RZ ;  /* 0x0000001f07047819 */ /* 0x000fe200000006ff */
[----:B--2---:R-:W-:-:S06]  /*1880*/  ULEA UR4, UR5, UR4, 0x18 ;  /* 0x0000000405047291 */ /* 0x004fcc000f8ec03f */
[----:B------:R-:W-:-:S04]  /*1890*/  IMAD.U32 R6, RZ, RZ, UR4 ;  /* 0x00000004ff067e24 */ /* 0x000fc8000f8e00ff */
[----:B------:R-:W-:-:S04]  /*18a0*/  IMAD R5, R5, 0x8, R6 ;  /* 0x0000000805057824 */ /* 0x000fc800078e0206 */
[----:B------:R0:W1:Y:S01]  /*18b0*/  SYNCS.PHASECHK.TRANS64.TRYWAIT P1, [R5+URZ], R4 ;  /* 0x00000004050075a7 */ /* 0x000062000802017f */
[----:B------:R-:W-:Y:S05]  /*18c0*/  @!P0 BRA `(.L_x_25) ;  /* 0x0000000000048947 */ /* 0x000fea0003800000 */
[----:B------:R-:W-:Y:S01]  /*18d0*/  BPT.TRAP 0x1 ;  /* 0x000000040000795c */ /* 0x000fe20000300000 */
.L_x_25:
[----:B-1----:R-:W-:Y:S05]  /*18e0*/  @P1 BRA `(.L_x_26) ;  /* 0x0000000000081947 */ /* 0x002fea0003800000 */
[----:B------:R-:W1:Y:S02]  /*18f0*/  SYNCS.PHASECHK.TRANS64.TRYWAIT P1, [R5+URZ], R4 ;  /* 0x00000004050075a7 */ /* 0x000e64000802017f */
[----:B-1----:R-:W-:Y:S05]  /*1900*/  @!P1 BRA `(.L_x_27) ;  /* 0x000000a0008c9947 */ /* 0x002fea0003800000 */
.L_x_26:
[----:B------:R-:W-:Y:S01]  /*1910*/  ULEA UR4, UR8, UR41, 0x9 ;  /* 0x0000002908047291 */ /* 0x000fe2000f8e483f */
[----:B------:R-:W-:Y:S01]  /*1920*/  WARPGROUP.ARRIVE ;  /* 0x00000000000079c5 */ /* 0x000fe20000000000 */
[----:B------:R-:W-:Y:S01]  /*1930*/  ULEA UR6, UR8, UR9, 0xa ;  /* 0x0000000908067291 */ /* 0x000fe2000f8e503f */
[----:B------:R-:W-:Y:S01]  /*1940*/  UMOV UR5, 0x80000020 ;  /* 0x8000002000057882 */ /* 0x000fe20000000000 */
[----:B------:R-:W-:-:S07]  /*1950*/  UMOV UR7, 0x80000020 ;  /* 0x8000002000077882 */ /* 0x000fce0000000000 */
[----:B------:R-:W-:Y:S01]  /*1960*/  HGMMA.64x256x16.F32 R24, gdesc[UR4], R24, gsb0 ;  /* 0x03e00000041879f0 */ /* 0x000fe20008000818 */
        /* <DEDUP_REMOVED lines=10> */
[----:B------:R-:W-:Y:S01]  /*1a10*/  BPT.TRAP 0x1 ;  /* 0x000000040000795c */ /* 0x000fe20000300000 */
.L_x_28:
[----:B------:R-:W-:-:S13]  /*1a20*/  ISETP.NE.AND P1, PT, R22, RZ, PT ;  /* 0x000000ff1600720c */ /* 0x000fda0003f25270 */
[----:B01----:R-:W-:-:S04]  /*1a30*/  @P1 IMAD R4, R3, 0x8, R6 ;  /* 0x0000000803041824 */ /* 0x003fc800078e0206 */
[----:B------:R-:W-:-:S05]  /*1a40*/  @P1 VIADD R5, R4, 0x48 ;  /* 0x0000004804051836 */ /* 0x000fca0000000000 */
[----:B------:R-:W-:-:S04]  /*1a50*/  @P1 PRMT R5, R152, 0x654, R5 ;  /* 0x0000065498051816 */ /* 0x000fc80000000005 */
[----:B------:R0:W-:Y:S01]  /*1a60*/  @P1 SYNCS.ARRIVE.TRANS64.RED.A1T0 RZ, [R5+URZ], RZ ;  /* 0x000000ff05ff19a7 */ /* 0x0001e2000810043f */
[----:B------:R-:W-:-:S13]  /*1a70*/  ISETP.GT.U32.AND P1, PT, R19, 0x1, PT ;  /* 0x000000011300780c */ /* 0x000fda0003f24070 */
[----:B0-----:R-:W-:Y:S05]  /*1a80*/  @P1 BRA `(.L_x_29) ;  /* 0x0000000000041947 */ /* 0x001fea0003800000 */
[----:B------:R-:W-:Y:S01]  /*1a90*/  BPT.TRAP 0x1 ;  /* 0x000000040000795c */ /* 0x000fe20000300000 */
.L_x_29:
[----:B------:R-:W-:Y:S01]  /*1aa0*/  UIADD3 UR8, UR8, 0x1, URZ ;  /* 0x0000000108087890 */ /* 0x000fe2000fffe03f */
[C---:B------:R-:W-:Y:S01]  /*1ab0*/  ISETP.GT.AND P2, PT, R0.reuse, 0x1, PT ;  /* 0x000000010000780c */ /* 0x040fe20003f44270 */
[----:B------:R-:W-:Y:S02]  /*1ac0*/  VIADD R3, R3, 0x1 ;  /* 0x0000000103037836 */ /* 0x000fe40000000000 */
[----:B------:R-:W-:Y:S01]  /*1ad0*/  UISETP.NE.AND UP0, UPT, UR8, 0x9, UPT ;  /* 0x000000090800788c */ /* 0x000fe2000bf05270 */
[----:B------:R-:W-:Y:S02]  /*1ae0*/  VIADD R0, R0, 0xffffffff ;  /* 0xffffffff00007836 */ /* 0x000fe40000000000 */
[C---:B------:R-:W-:Y:S01]  /*1af0*/  ISETP.NE.AND P1, PT, R3.reuse, 0x9, PT ;  /* 0x000000090300780c */ /* 0x040fe20003f25270 */
[----:B------:R-:W-:Y:S02]  /*1b00*/  USEL UR4, URZ, 0x1, UP0 ;  /* 0x000000013f047887 */ /* 0x000fe40008000000 */
[----:B------:R-:W-:Y:S01]  /*1b10*/  USEL UR8, UR8, URZ, UP0 ;  /* 0x0000003f08087287 */ /* 0x000fe20008000000 */
[----:B------:R-:W-:-:S03]  /*1b20*/  SEL R3, R3, RZ, P1 ;  /* 0x000000ff03037207 */ /* 0x000fc60000800000 */
[----:B------:R-:W-:Y:S01]  /*1b30*/  LOP3.LUT R7, R7, UR4, RZ, 0x3c, !PT ;  /* 0x0000000407077c12 */ /* 0x000fe2000f8e3cff */
[----:B------:R-:W-:Y:S07]  /*1b40*/  @P2 BRA `(.L_x_30) ;  /* 0xfffffffc00342947 */ /* 0x000fee000383ffff */
.L_x_23:
[----:B------:R-:W2:Y:S02]  /*1b50*/  LDC R0, c[0x0][0x28c] ;  /* 0x0000a300ff007b82 */ /* 0x000ea40000000800 */
[----:B--2---:R-:W-:-:S13]  /*1b60*/  ISETP.GE.AND P1, PT, R0, 0x1, PT ;  /* 0x000000010000780c */ /* 0x004fda0003f26270 */
[----:B------:R-:W-:Y:S05]  /*1b70*/  @!P1 BRA `(.L_x_31) ;  /* 0x0000000000509947 */ /* 0x000fea0003800000 */
[----:B------:R-:W-:Y:S05]  /*1b80*/  @!P0 BRA `(.L_x_32) ;  /* 0x0000000000048947 */ /* 0x000fea0003800000 */
[----:B------:R-:W-:Y:S01]  /*1b90*/  BPT.TRAP 0x1 ;  /* 0x000000040000795c */ /* 0x000fe20000300000 */
.L_x_32:
[----:B------:R-:W-:Y:S01]  /*1ba0*/  ISETP.NE.AND P0, PT, R22, RZ, PT ;  /* 0x000000ff1600720c */ /* 0x000fe20003f05270 */
[----:B------:R-:W-:Y:S01]  /*1bb0*/  BSSY B0, `(.L_x_33) ;  /* 0x000000e000007945 */ /* 0x000fe20003800000 */
[----:B------:R-:W-:-:S11]  /*1bc0*/  ISETP.GT.U32.AND P1, PT, R19, 0x1, PT ;  /* 0x000000011300780c */ /* 0x000fd60003f24070 */
[----:B------:R-:W-:Y:S05]  /*1bd0*/  @!P0 BRA `(.L_x_34) ;  /* 0x00000000002c8947 */ /* 0x000fea0003800000 */
[----:B------:R-:W-:-:S04]  /*1be0*/  UISETP.LT.AND UP0, UPT, UR40, 0x1, UPT ;  /* 0x000000012800788c */ /* 0x000fc8000bf01270 */
[----:B------:R-:W-:-:S04]  /*1bf0*/  USEL UR6, UR40, 0x1, UP0 ;  /* 0x0000000128067887 */ /* 0x000fc80008000000 */
[----:B------:R-:W-:-:S04]  /*1c00*/  UIADD3 UR6, UR39, UR40, -UR6 ;  /* 0x0000002827067290 */ /* 0x000fc8000fffe806 */
[----:B------:R-:W-:-:S04]  /*1c10*/  UIMAD.WIDE.U32 UR4, UR6, 0x38e38e39, URZ ;  /* 0x38e38e39060478a5 */ /* 0x000fc8000f8e003f */
[----:B------:R-:W-:-:S04]  /*1c20*/  USHF.R.U32.HI UR4, URZ, 0x1, UR5 ;  /* 0x000000013f047899 */ /* 0x000fc80008011605 */
[----:B------:R-:W-:-:S06]  /*1c30*/  UIMAD UR6, UR4, -0x9, UR6 ;  /* 0xfffffff7040678a4 */ /* 0x000fcc000f8e0206 */
[----:B------:R-:W-:-:S04]  /*1c40*/  IMAD.U32 R3, RZ, RZ, UR6 ;  /* 0x00000006ff037e24 */ /* 0x000fc8000f8e00ff */
[----:B------:R-:W-:-:S04]  /*1c50*/  IMAD R0, R3, 0x8, R6 ;  /* 0x0000000803007824 */ /* 0x000fc800078e0206 */
[----:B------:R-:W-:-:S05]  /*1c60*/  VIADD R3, R0, 0x48 ;  /* 0x0000004800037836 */ /* 0x000fca0000000000 */
[----:B------:R-:W-:-:S04]  /*1c70*/  PRMT R3, R152, 0x654, R3 ;  /* 0x0000065498037816 */ /* 0x000fc80000000003 */
[----:B------:R2:W-:Y:S03]  /*1c80*/  SYNCS.ARRIVE.TRANS64.RED.A1T0 RZ, [R3+URZ], RZ ;  /* 0x000000ff03ff79a7 */ /* 0x0005e6000810043f */
.L_x_34:
[----:B------:R-:W-:Y:S05]  /*1c90*/  BSYNC B0 ;  /* 0x0000000000007941 */ /* 0x000fea0003800000 */
.L_x_33:
[----:B------:R-:W-:Y:S05]  /*1ca0*/  @P1 BRA `(.L_x_31) ;  /* 0x0000000000041947 */ /* 0x000fea0003800000 */
[----:B------:R-:W-:Y:S01]  /*1cb0*/  BPT.TRAP 0x1 ;  /* 0x000000040000795c */ /* 0x000fe20000300000 */
.L_x_31:
[----:B------:R-:W3:Y:S01]  /*1cc0*/  LDC R6, c[0x0][0x288] ;  /* 0x0000a200ff067b82 */ /* 0x000ee20000000800 */
[--C-:B------:R-:W-:Y:S01]  /*1cd0*/  SHF.R.U32.HI R0, RZ, 0x2, R18.reuse ;  /* 0x00000002ff007819 */ /* 0x100fe20000011612 */
[----:B------:R-:W-:Y:S01]  /*1ce0*/  UIADD3 UR39, UR40, UR39, URZ ;  /* 0x0000002728277290 */ /* 0x000fe2000fffe03f */
[----:B01----:R-:W-:Y:S01]  /*1cf0*/  SHF.R.U32.HI R5, RZ, 0x7, R18 ;  /* 0x00000007ff057819 */ /* 0x003fe20000011612 */
[----:B------:R-:W-:Y:S01]  /*1d00*/  ULDC UR7, c[0x0][0x284] ;  /* 0x0000a10000077ab9 */ /* 0x000fe20000000800 */
[----:B------:R-:W-:Y:S01]  /*1d10*/  LOP3.LUT R4, R18, 0x60, RZ, 0xc0, !PT ;  /* 0x0000006012047812 */ /* 0x000fe200078ec0ff */
[----:B------:R-:W-:Y:S01]  /*1d20*/  UISETP.GT.U32.AND UP0, UPT, UR39, 0x8, UPT ;  /* 0x000000082700788c */ /* 0x000fe2000bf04070 */
[----:B--2---:R-:W-:Y:S01]  /*1d30*/  LOP3.LUT R3, R0, 0x7, RZ, 0xc0, !PT ;  /* 0x0000000700037812 */ /* 0x004fe200078ec0ff */
[----:B------:R-:W-:Y:S01]  /*1d40*/  UISETP.GE.U32.AND UP1, UPT, UR40, 0x9, UPT ;  /* 0x000000092800788c */ /* 0x000fe2000bf26070 */
[----:B------:R-:W-:Y:S01]  /*1d50*/  LOP3.LUT R0, R5, 0x1, RZ, 0xc0, !PT ;  /* 0x0000000105007812 */ /* 0x000fe200078ec0ff */
[----:B------:R-:W-:Y:S01]  /*1d60*/  UISETP.LT.U32.AND UP0, UPT, UR40, 0x9, UP0 ;  /* 0x000000092800788c */ /* 0x000fe20008701070 */
[----:B------:R-:W-:Y:S01]  /*1d70*/  SHF.R.U32.HI R10, RZ, 0x1, R4 ;  /* 0x00000001ff0a7819 */ /* 0x000fe20000011604 */
[----:B------:R-:W-:Y:S01]  /*1d80*/  IMAD.SHL.U32 R4, R18, 0x2, RZ ;  /* 0x0000000212047824 */ /* 0x000fe200078e00ff */
[----:B------:R-:W-:Y:S01]  /*1d90*/  SHF.R.S32.HI R21, RZ, 0x1f, R23 ;  /* 0x0000001fff157819 */ /* 0x000fe20000011417 */
[----:B------:R-:W-:Y:S01]  /*1da0*/  IMAD.SHL.U32 R8, R0, 0x40, RZ ;  /* 0x0000004000087824 */ /* 0x000fe200078e00ff */
[--C-:B------:R-:W-:Y:S01]  /*1db0*/  IADD3 R5, RZ, -R10, -R3.reuse ;  /* 0x8000000aff057210 */ /* 0x100fe20007ffe803 */
[----:B------:R-:W-:Y:S01]  /*1dc0*/  ULDC.64 UR8, c[0x0][0x5d0] ;  /* 0x0001740000087ab9 */ /* 0x000fe20000000a00 */
[----:B------:R-:W-:Y:S01]  /*1dd0*/  LOP3.LUT R4, R4, 0x6, RZ, 0xc0, !PT ;  /* 0x0000000604047812 */ /* 0x000fe200078ec0ff */
[----:B------:R-:W-:Y:S01]  /*1de0*/  UIMAD.WIDE.U32 UR4, UR39, 0x38e38e39, URZ ;  /* 0x38e38e39270478a5 */ /* 0x000fe2000f8e003f */
[----:B------:R-:W-:Y:S01]  /*1df0*/  LOP3.LUT R3, R8, 0x40, R3, 0xe2, !PT ;  /* 0x0000004008037812 */ /* 0x000fe200078ee203 */
[----:B------:R-:W-:Y:S01]  /*1e00*/  IMAD R11, R0, -0x40, R5 ;  /* 0xffffffc0000b7824 */ /* 0x000fe200078e0205 */
[----:B------:R-:W-:Y:S01]  /*1e10*/  LOP3.LUT R0, R18, 0x3, RZ, 0xc0, !PT ;  /* 0x0000000312007812 */ /* 0x000fe200078ec0ff */
[----:B------:R-:W-:Y:S01]  /*1e20*/  USEL UR6, URZ, 0x1, !UP0 ;  /* 0x000000013f067887 */ /* 0x000fe2000c000000 */
[----:B------:R-:W-:Y:S01]  /*1e30*/  PRMT R8, R4, 0x6540, R153 ;  /* 0x0000654004087816 */ /* 0x000fe20000000099 */
[----:B------:R-:W-:Y:S01]  /*1e40*/  IMAD.SHL.U32 R153, R153, 0x100, RZ ;  /* 0x0000010099997824 */ /* 0x000fe200078e00ff */
[----:B------:R-:W-:Y:S01]  /*1e50*/  USHF.R.U32.HI UR4, URZ, 0x1, UR5 ;  /* 0x000000013f047899 */ /* 0x000fe20008011605 */
[----:B---3--:R-:W-:Y:S01]  /*1e60*/  IMAD R12, R0, -0x2, R6 ;  /* 0xfffffffe000c7824 */ /* 0x008fe200078e0206 */
[----:B------:R-:W-:Y:S01]  /*1e70*/  SHF.R.S32.HI R9, RZ, 0x1f, R8 ;  /* 0x0000001fff097819 */ /* 0x000fe20000011408 */
[C---:B------:R-:W-:Y:S01]  /*1e80*/  IMAD.SHL.U32 R0, R154.reuse, 0x80, RZ ;  /* 0x000000809a007824 */ /* 0x040fe200078e00ff */
[----:B------:R-:W-:Y:S01]  /*1e90*/  ISETP.GE.AND P0, PT, R153, R6, PT ;  /* 0x000000069900720c */ /* 0x000fe20003f06270 */
[----:B------:R-:W-:Y:S01]  /*1ea0*/  IMAD R4, R21, UR8, RZ ;  /* 0x0000000815047c24 */ /* 0x000fe2000f8e02ff */
[----:B------:R-:W-:Y:S01]  /*1eb0*/  ULOP3.LUT UR38, UR38, UR6, URZ, 0x3c, !UPT ;  /* 0x0000000626267292 */ /* 0x000fe2000f8e3c3f */
[----:B------:R-:W-:Y:S01]  /*1ec0*/  IMAD.WIDE R6, R154, 0x80, RZ ;  /* 0x000000809a067825 */ /* 0x000fe200078e02ff */
[C---:B------:R-:W-:Y:S01]  /*1ed0*/  ISETP.GE.OR P0, PT, R0.reuse, UR7, P0 ;  /* 0x0000000700007c0c */ /* 0x040fe20008706670 */
[----:B------:R-:W-:Y:S01]  /*1ee0*/  UIMAD UR39, UR4, -0x9, UR39 ;  /* 0xfffffff7042778a4 */ /* 0x000fe2000f8e0227 */
[----:B------:R-:W-:Y:S01]  /*1ef0*/  IADD3 R0, -R0, UR7, R11 ;  /* 0x0000000700007c10 */ /* 0x000fe2000fffe10b */
[C---:B------:R-:W-:Y:S01]  /*1f00*/  IMAD R13, R23.reuse, UR9, R4 ;  /* 0x00000009170d7c24 */ /* 0x040fe2000f8e0204 */
[----:B------:R-:W-:Y:S01]  /*1f10*/  @UP1 ULOP3.LUT UR38, UR38, 0x1, UR4, 0x78, !UPT ;  /* 0x0000000126261892 */ /* 0x000fe2000f8e7804 */
[----:B------:R-:W-:Y:S01]  /*1f20*/  IMAD.WIDE.U32 R4, R23, UR8, R8 ;  /* 0x0000000817047c25 */ /* 0x000fe2000f8e0008 */
[----:B------:R-:W-:-:S03]  /*1f30*/  LOP3.LUT R169, R6, R3, R10, 0xfe, !PT ;  /* 0x0000000306a97212 */ /* 0x000fc600078efe0a */
[----:B------:R-:W-:Y:S02]  /*1f40*/  IMAD.IADD R5, R5, 0x1, R13 ;  /* 0x0000000105057824 */ /* 0x000fe400078e020d */
[----:B------:R-:W-:Y:S02]  /*1f50*/  IMAD.IADD R3, R12, 0x1, -R153 ;  /* 0x000000010c037824 */ /* 0x000fe400078e0a99 */
[----:B------:R-:W-:Y:S01]  /*1f60*/  IMAD.MOV.U32 R154, RZ, RZ, -0x1 ;  /* 0xffffffffff9a7424 */ /* 0x000fe200078e00ff */
[----:B------:R-:W-:Y:S06]  /*1f70*/  @P0 BRA `(.L_x_35) ;  /* 0x0000007800dc0947 */ /* 0x000fec0003800000 */
[----:B------:R-:W0:Y:S01]  /*1f80*/  LDC.64 R10, c[0x0][0x5c8] ;  /* 0x00017200ff0a7b82 */ /* 0x000e220000000a00 */
[----:B-----5:R-:W-:Y:S01]  /*1f90*/  FSETP.NEU.AND P0, PT, R156, RZ, PT ;  /* 0x000000ff9c00720b */ /* 0x020fe20003f0d000 */
[----:B------:R-:W-:Y:S01]  /*1fa0*/  BSSY B0, `(.L_x_35) ;  /* 0x00007b4000007945 */ /* 0x000fe20003800000 */
[----:B------:R-:W-:-:S04]  /*1fb0*/  ISETP.GT.AND P2, PT, R3, RZ, PT ;  /* 0x000000ff0300720c */ /* 0x000fc80003f44270 */
[----:B------:R-:W-:Y:S01]  /*1fc0*/  ISETP.GT.AND P1, PT, R0, RZ, P2 ;  /* 0x000000ff0000720c */ /* 0x000fe20001724270 */
[-C--:B0-----:R-:W-:Y:S02]  /*1fd0*/  IMAD R12, R7, R10.reuse, RZ ;  /* 0x0000000a070c7224 */ /* 0x081fe400078e02ff */
[----:B------:R-:W-:-:S04]  /*1fe0*/  IMAD.WIDE.U32 R160, R169, R10, R4 ;  /* 0x0000000aa9a07225 */ /* 0x000fc800078e0004 */
[----:B------:R-:W-:-:S04]  /*1ff0*/  IMAD R5, R169, R11, R12 ;  /* 0x0000000ba9057224 */ /* 0x000fc800078e020c */
[----:B------:R-:W-:Y:S01]  /*2000*/  IMAD.IADD R153, R161, 0x1, R5 ;  /* 0x00000001a1997824 */ /* 0x000fe200078e0205 */
[----:B------:R-:W-:Y:S06]  /*2010*/  @!P0 BRA `(.L_x_36) ;  /* 0x0000005400988947 */ /* 0x000fec0003800000 */
[----:B------:R-:W0:Y:S01]  /*2020*/  LDC.64 R14, c[0x0][0x5b8] ;  /* 0x00016e00ff0e7b82 */ /* 0x000e220000000a00 */
[----:B------:R-:W-:-:S07]  /*2030*/  ULDC.64 UR4, c[0x0][0x5c0] ;  /* 0x0001700000047ab9 */ /* 0x000fce0000000a00 */
[----:B------:R-:W1:Y:S08]  /*2040*/  LDC.64 R166, c[0x0][0x5b0] ;  /* 0x00016c00ffa67b82 */ /* 0x000e700000000a00 */
[----:B------:R-:W2:Y:S01]  /*2050*/  LDC.64 R12, c[0x0][0x5a8] ;  /* 0x00016a00ff0c7b82 */ /* 0x000ea20000000a00 */
[-C--:B0-----:R-:W-:Y:S02]  /*2060*/  IMAD R4, R21, R14.reuse, RZ ;  /* 0x0000000e15047224 */ /* 0x081fe400078e02ff */
[----:B------:R-:W-:-:S04]  /*2070*/  IMAD.WIDE.U32 R162, R23, R14, R8 ;  /* 0x0000000e17a27225 */ /* 0x000fc800078e0008 */
[----:B------:R-:W-:Y:S02]  /*2080*/  IMAD R161, R23, R15, R4 ;  /* 0x0000000f17a17224 */ /* 0x000fe400078e0204 */
[-C--:B-1----:R-:W-:Y:S02]  /*2090*/  IMAD R6, R7, R166.reuse, RZ ;  /* 0x000000a607067224 */ /* 0x082fe400078e02ff */
[----:B------:R-:W-:Y:S02]  /*20a0*/  IMAD.IADD R21, R163, 0x1, R161 ;  /* 0x00000001a3157824 */ /* 0x000fe400078e02a1 */
[----:B------:R-:W-:Y:S02]  /*20b0*/  IMAD.MOV.U32 R20, RZ, RZ, R162 ;  /* 0x000000ffff147224 */ /* 0x000fe400078e00a2 */
[C---:B------:R-:W-:Y:S02]  /*20c0*/  IMAD R165, R169.reuse, R167, R6 ;  /* 0x000000a7a9a57224 */ /* 0x040fe400078e0206 */
[----:B------:R-:W-:-:S04]  /*20d0*/  IMAD.WIDE.U32 R4, R169, R166, R20 ;  /* 0x000000a6a9047225 */ /* 0x000fc800078e0014 */
[----:B------:R-:W-:Y:S01]  /*20e0*/  IMAD.IADD R5, R5, 0x1, R165 ;  /* 0x0000000105057824 */ /* 0x000fe200078e02a5 */
[----:B--2---:R-:W-:-:S04]  /*20f0*/  LEA R6, P0, R4, R12, 0x1 ;  /* 0x0000000c04067211 */ /* 0x004fc800078008ff */
[----:B------:R-:W-:-:S05]  /*2100*/  LEA.HI.X R7, R4, R13, R5, 0x1, P0 ;  /* 0x0000000d04077211 */ /* 0x000fca00000f0c05 */
[----:B------:R0:W2:Y:S01]  /*2110*/  @P1 LDG.E.LTC128B.U16 R15, desc[UR36][R6.64] ;  /* 0x00000024060f1981 */ /* 0x0000a2000c1e1520 */
[----:B------:R-:W-:Y:S01]  /*2120*/  LEA R4, P0, R160, UR4, 0x1 ;  /* 0x00000004a0047c11 */ /* 0x000fe2000f8008ff */
[----:B------:R-:W-:Y:S01]  /*2130*/  IMAD.WIDE.U32 R158, R169, R166, R8 ;  /* 0x000000a6a99e7225 */ /* 0x000fe200078e0008 */
[----:B------:R-:W-:Y:S03]  /*2140*/  BSSY B1, `(.L_x_37) ;  /* 0x0000012000017945 */ /* 0x000fe60003800000 */
[----:B------:R-:W-:Y:S02]  /*2150*/  IMAD.IADD R159, R165, 0x1, R159 ;  /* 0x00000001a59f7824 */ /* 0x000fe400078e029f */
[----:B------:R-:W-:-:S04]  /*2160*/  IMAD.WIDE.U32 R158, R23, R14, R158 ;  /* 0x0000000e179e7225 */ /* 0x000fc800078e009e */
[----:B0-----:R-:W-:Y:S01]  /*2170*/  IMAD.IADD R7, R161, 0x1, R159 ;  /* 0x00000001a1077824 */ /* 0x001fe200078e029f */
[----:B------:R-:W-:Y:S02]  /*2180*/  LEA R6, P4, R158, R12, 0x1 ;  /* 0x0000000c9e067211 */ /* 0x000fe400078808ff */
[----:B------:R-:W-:Y:S02]  /*2190*/  SHF.L.U64.HI R159, R166, 0x3, R167 ;  /* 0x00000003a69f7819 */ /* 0x000fe400000102a7 */
[----:B------:R-:W-:Y:S01]  /*21a0*/  LEA.HI.X R7, R158, R13, R7, 0x1, P4 ;  /* 0x0000000d9e077211 */ /* 0x000fe200020f0c07 */
[----:B------:R-:W-:Y:S02]  /*21b0*/  IMAD.SHL.U32 R158, R166, 0x8, RZ ;  /* 0x00000008a69e7824 */ /* 0x000fe400078e00ff */
[----:B--2---:R-:W-:-:S05]  /*21c0*/  HADD2.F32 R5, -RZ, R15.H0_H0 ;  /* 0x2000000fff057230 */ /* 0x004fca0000004100 */
[----:B------:R-:W-:-:S04]  /*21d0*/  FMUL R5, R5, R156 ;  /* 0x0000009c05057220 */ /* 0x000fc80000400000 */
[----:B------:R-:W-:Y:S01]  /*21e0*/  FFMA R24, R24, R155, R5 ;  /* 0x0000009b18187223 */ /* 0x000fe20000000005 */
[----:B------:R-:W-:Y:S02]  /*21f0*/  LEA.HI.X R5, R160, UR5, R153, 0x1, P0 ;  /* 0x00000005a0057c11 */ /* 0x000fe400080f0c99 */
[----:B------:R-:W-:Y:S02]  /*2200*/  ISETP.GT.AND P0, PT, R3, 0x1, PT ;  /* 0x000000010300780c */ /* 0x000fe40003f04270 */
[----:B------:R-:W-:Y:S02]  /*2210*/  F2FP.F16.F32.PACK_AB R24, RZ, R24 ;  /* 0x00000018ff18723e */ /* 0x000fe400000000ff */
[----:B------:R-:W-:-:S03]  /*2220*/  ISETP.GT.AND P3, PT, R0, RZ, P0 ;  /* 0x000000ff0000720c */ /* 0x000fc60000764270 */
[----:B------:R0:W-:Y:S10]  /*2230*/  @P1 STG.E.U16 desc[UR36][R4.64], R24 ;  /* 0x0000001804001986 */ /* 0x0001f4000c101524 */
[----:B------:R-:W-:Y:S05]  /*2240*/  @!P3 BRA `(.L_x_38) ;  /* 0x000000000004b947 */ /* 0x000fea0003800000 */
[----:B------:R1:W5:Y:S02]  /*2250*/  LDG.E.LTC128B.U16 R15, desc[UR36][R6.64+0x2] ;  /* 0x00000224060f7981 */ /* 0x000364000c1e1520 */
.L_x_38:
[----:B------:R-:W-:Y:S05]  /*2260*/  BSYNC B1 ;  /* 0x0000000000017941 */ /* 0x000fea0003800000 */
.L_x_37:
[----:B-----5:R-:W-:Y:S01]  /*2270*/  HADD2.F32 R153, -RZ, R15.H0_H0 ;  /* 0x2000000fff997230 */ /* 0x020fe20000004100 */
[----:B------:R-:W-:Y:S01]  /*2280*/  ISETP.GT.AND P2, PT, R0, 0x8, P2 ;  /* 0x000000080000780c */ /* 0x000fe20001744270 */
[----:B------:R-:W-:Y:S01]  /*2290*/  IMAD.WIDE.U32 R158, R169, R166, R158 ;  /* 0x000000a6a99e7225 */ /* 0x000fe200078e009e */
[----:B0-----:R-:W-:-:S03]  /*22a0*/  PRMT R24, R15, 0x7610, R24 ;  /* 0x000076100f187816 */ /* 0x001fc60000000018 */
[----:B------:R-:W-:Y:S01]  /*22b0*/  FMUL R20, R153, R156 ;  /* 0x0000009c99147220 */ /* 0x000fe20000400000 */
[----:B------:R-:W-:Y:S01]  /*22c0*/  IMAD.IADD R165, R165, 0x1, R159 ;  /* 0x00000001a5a57824 */ /* 0x000fe200078e029f */
[----:B------:R-:W-:Y:S02]  /*22d0*/  IADD3 R162, P1, R162, R158, RZ ;  /* 0x0000009ea2a27210 */ /* 0x000fe40007f3e0ff */
[----:B------:R-:W-:-:S03]  /*22e0*/  FFMA R25, R25, R155, R20 ;  /* 0x0000009b19197223 */ /* 0x000fc60000000014 */
[----:B------:R-:W-:Y:S01]  /*22f0*/  IMAD.X R21, R165, 0x1, R21, P1 ;  /* 0x00000001a5157824 */ /* 0x000fe200008e0615 */
[C---:B------:R-:W-:Y:S02]  /*2300*/  LEA R20, P1, R162.reuse, R12, 0x1 ;  /* 0x0000000ca2147211 */ /* 0x040fe400078208ff */
[----:B------:R-:W-:Y:S02]  /*2310*/  F2FP.F16.F32.PACK_AB R25, RZ, R25 ;  /* 0x00000019ff19723e */ /* 0x000fe400000000ff */
[----:B------:R-:W-:Y:S02]  /*2320*/  LEA.HI.X R21, R162, R13, R21, 0x1, P1 ;  /* 0x0000000da2157211 */ /* 0x000fe400008f0c15 */
[----:B------:R-:W-:-:S05]  /*2330*/  PRMT R153, R25, 0x7610, R153 ;  /* 0x0000761019997816 */ /* 0x000fca0000000099 */
[----:B------:R0:W-:Y:S04]  /*2340*/  @P3 STG.E.U16 desc[UR36][R4.64+0x2], R153 ;  /* 0x0000029904003986 */ /* 0x0001e8000c101524 */
[----:B------:R-:W2:Y:S01]  /*2350*/  @P2 LDG.E.LTC128B.U16 R24, desc[UR36][R20.64] ;  /* 0x0000002414182981 */ /* 0x000ea2000c1e1520 */
[----:B------:R-:W-:Y:S01]  /*2360*/  IADD3 R8, P1, R8, R158, RZ ;  /* 0x0000009e08087210 */ /* 0x000fe20007f3e0ff */
[----:B------:R-:W-:Y:S01]  /*2370*/  BSSY B1, `(.L_x_39) ;  /* 0x0000011000017945 */ /* 0x000fe20003800000 */
[----:B------:R-:W-:Y:S02]  /*2380*/  SHF.L.U64.HI R11, R10, 0x4, R11 ;  /* 0x000000040a0b7819 */ /* 0x000fe4000001020b */
[----:B------:R-:W-:Y:S01]  /*2390*/  ISETP.GT.AND P0, PT, R0, 0x8, P0 ;  /* 0x000000080000780c */ /* 0x000fe20000704270 */
[----:B------:R-:W-:Y:S01]  /*23a0*/  IMAD.X R9, R9, 0x1, R165, P1 ;  /* 0x0000000109097824 */ /* 0x000fe200008e06a5 */
[----:B------:R-:W-:-:S05]  /*23b0*/  LEA R10, P1, R10, R4, 0x4 ;  /* 0x000000040a0a7211 */ /* 0x000fca00078220ff */
[----:B------:R-:W-:Y:S02]  /*23c0*/  IMAD.X R11, R11, 0x1, R5, P1 ;  /* 0x000000010b0b7824 */ /* 0x000fe400008e0605 */
[----:B--2---:R-:W-:-:S05]  /*23d0*/  HADD2.F32 R15, -RZ, R24.H0_H0 ;  /* 0x20000018ff0f7230 */ /* 0x004fca0000004100 */
[----:B------:R-:W-:Y:S01]  /*23e0*/  FMUL R25, R15, R156 ;  /* 0x0000009c0f197220 */ /* 0x000fe20000400000 */
[----:B------:R-:W-:-:S04]  /*23f0*/  IMAD.WIDE.U32 R14, R23, R14, R8 ;  /* 0x0000000e170e7225 */ /* 0x000fc800078e0008 */
[----:B------:R-:W-:Y:S01]  /*2400*/  FFMA R25, R26, R155, R25 ;  /* 0x0000009b1a197223 */ /* 0x000fe20000000019 */
[----:B------:R-:W-:Y:S01]  /*2410*/  IMAD.IADD R9, R161, 0x1, R15 ;  /* 0x00000001a1097824 */ /* 0x000fe200078e020f */
[----:B------:R-:W-:-:S03]  /*2420*/  LEA R8, P3, R14, R12, 0x1 ;  /* 0x0000000c0e087211 */ /* 0x000fc600078608ff */
[----:B------:R-:W-:Y:S02]  /*2430*/  F2FP.F16.F32.PACK_AB R25, RZ, R25 ;  /* 0x00000019ff19723e */ /* 0x000fe400000000ff */
[----:B------:R-:W-:-:S03]  /*2440*/  LEA.HI.X R9, R14, R13, R9, 0x1, P3 ;  /* 0x0000000d0e097211 */ /* 0x000fc600018f0c09 */
[----:B------:R0:W-:Y:S01]  /*2450*/  @P2 STG.E.U16 desc[UR36][R10.64], R25 ;  /* 0x000000190a002986 */ /* 0x0001e2000c101524 */
[----:B------:R-:W-:Y:S05]  /*2460*/  @!P0 BRA `(.L_x_40) ;  /* 0x0000000000048947 */ /* 0x000fea0003800000 */
[----:B------:R2:W5:Y:S02]  /*2470*/  LDG.E.LTC128B.U16 R24, desc[UR36][R8.64+0x2] ;  /* 0x0000022408187981 */ /* 0x000564000c1e1520 */
.L_x_40:
[----:B------:R-:W-:Y:S05]  /*2480*/  BSYNC B1 ;  /* 0x0000000000017941 */ /* 0x000fea0003800000 */
.L_x_39:
[----:B-----5:R-:W-:Y:S01]  /*2490*/  HADD2.F32 R13, -RZ, R24.H0_H0 ;  /* 0x20000018ff0d7230 */ /* 0x020fe20000004100 */
[----:B------:R-:W-:Y:S01]  /*24a0*/  ISETP.GT.AND P1, PT, R3, 0x8, PT ;  /* 0x000000080300780c */ /* 0x000fe20003f24270 */
[----:B------:R-:W-:Y:S03]  /*24b0*/  BSSY B1, `(.L_x_41) ;  /* 0x0000008000017945 */ /* 0x000fe60003800000 */
[----:B------:R-:W-:Y:S01]  /*24c0*/  FMUL R12, R13, R156 ;  /* 0x0000009c0d0c7220 */ /* 0x000fe20000400000 */
[----:B------:R-:W-:-:S03]  /*24d0*/  ISETP.GT.AND P2, PT, R0, RZ, P1 ;  /* 0x000000ff0000720c */ /* 0x000fc60000f44270 */
[----:B------:R-:W-:-:S05]  /*24e0*/  FFMA R12, R27, R155, R12 ;  /* 0x0000009b1b0c7223 */ /* 0x000fca000000000c */
[----:B------:R-:W-:-:S05]  /*24f0*/  F2FP.F16.F32.PACK_AB R12, RZ, R12 ;  /* 0x0000000cff0c723e */ /* 0x000fca00000000ff */
[----:B------:R3:W-:Y:S01]  /*2500*/  @P0 STG.E.U16 desc[UR36][R10.64+0x2], R12 ;  /* 0x0000020c0a000986 */ /* 0x0007e2000c101524 */
[----:B------:R-:W-:Y:S05]  /*2510*/  @!P2 BRA `(.L_x_42) ;  /* 0x000000000004a947 */ /* 0x000fea0003800000 */
[----:B------:R4:W5:Y:S02]  /*2520*/  LDG.E.LTC128B.U16 R24, desc[UR36][R6.64+0x10] ;  /* 0x0000102406187981 */ /* 0x000964000c1e1520 */
.L_x_42:
[----:B------:R-:W-:Y:S05]  /*2530*/  BSYNC B1 ;  /* 0x0000000000017941 */ /* 0x000fea0003800000 */
.L_x_41:
        /* <DEDUP_REMOVED lines=10> */
.L_x_44:
[----:B------:R-:W-:Y:S05]  /*25e0*/  BSYNC B1 ;  /* 0x0000000000017941 */ /* 0x000fea0003800000 */
.L_x_43:
[----:B0----5:R-:W-:Y:S01]  /*25f0*/  HADD2.F32 R13, -RZ, R24.H0_H0 ;  /* 0x20000018ff0d7230 */ /* 0x021fe20000004100 */
[----:B------:R-:W-:Y:S01]  /*2600*/  ISETP.GT.AND P1, PT, R0, 0x8, P1 ;  /* 0x000000080000780c */ /* 0x000fe20000f24270 */
[----:B------:R-:W-:Y:S03]  /*2610*/  BSSY B1, `(.L_x_45) ;  /* 0x0000007000017945 */ /* 0x000fe60003800000 */
[----:B---3--:R-:W-:-:S04]  /*2620*/  FMUL R12, R13, R156 ;  /* 0x0000009c0d0c7220 */ /* 0x008fc80000400000 */
[----:B------:R-:W-:-:S05]  /*2630*/  FFMA R12, R29, R155, R12 ;  /* 0x0000009b1d0c7223 */ /* 0x000fca000000000c */
[----:B------:R-:W-:-:S05]  /*2640*/  F2FP.F16.F32.PACK_AB R12, RZ, R12 ;  /* 0x0000000cff0c723e */ /* 0x000fca00000000ff */
[----:B------:R0:W-:Y:S01]  /*2650*/  @P3 STG.E.U16 desc[UR36][R4.64+0x12], R12 ;  /* 0x0000120c04003986 */ /* 0x0001e2000c101524 */
[----:B------:R-:W-:Y:S05]  /*2660*/  @!P1 BRA `(.L_x_46) ;  /* 0x0000000000049947 */ /* 0x000fea0003800000 */
[----:B------:R3:W5:Y:S02]  /*2670*/  LDG.E.LTC128B.U16 R24, desc[UR36][R8.64+0x10] ;  /* 0x0000102408187981 */ /* 0x000764000c1e1520 */
.L_x_46:
[----:B------:R-:W-:Y:S05]  /*2680*/  BSYNC B1 ;  /* 0x0000000000017941 */ /* 0x000fea0003800000 */
.L_x_45:
[----:B-----5:R-:W-:Y:S01]  /*2690*/  HADD2.F32 R13, -RZ, R24.H0_H0 ;  /* 0x20000018ff0d7230 */ /* 0x020fe20000004100 */
[----:B------:R-:W-:Y:S01]  /*26a0*/  ISETP.GT.AND P0, PT, R0, 0x8, P0 ;  /* 0x000000080000780c */ /* 0x000fe20000704270 */
[----:B------:R-:W-:Y:S03]  /*26b0*/  BSSY B1, `(.L_x_47) ;  /* 0x0000007000017945 */ /* 0x000fe60003800000 */
[----:B------:R-:W-:-:S04]  /*26c0*/  FMUL R13, R13, R156 ;  /* 0x0000009c0d0d7220 */ /* 0x000fc80000400000 */
[----:B------:R-:W-:-:S05]  /*26d0*/  FFMA R13, R30, R155, R13 ;  /* 0x0000009b1e0d7223 */ /* 0x000fca000000000d */
[----:B------:R-:W-:-:S05]  /*26e0*/  F2FP.F16.F32.PACK_AB R13, RZ, R13 ;  /* 0x0000000dff0d723e */ /* 0x000fca00000000ff */
[----:B------:R0:W-:Y:S01]  /*26f0*/  @P1 STG.E.U16 desc[UR36][R10.64+0x10], R13 ;  /* 0x0000100d0a001986 */ /* 0x0001e2000c101524 */
[----:B------:R-:W-:Y:S05]  /*2700*/  @!P0 BRA `(.L_x_48) ;  /* 0x0000000000048947 */ /* 0x000fea0003800000 */
[----:B------:R0:W5:Y:S02]  /*2710*/  LDG.E.LTC128B.U16 R24, desc[UR36][R8.64+0x12] ;  /* 0x0000122408187981 */ /* 0x000164000c1e1520 */
.L_x_48:
[----:B------:R-:W-:Y:S05]  /*2720*/  BSYNC B1 ;  /* 0x0000000000017941 */ /* 0x000fea0003800000 */
.L_x_47:
[----:B0----5:R-:W-:Y:S01]  /*2730*/  HADD2.F32 R13, -RZ, R24.H0_H0 ;  /* 0x20000018ff0d7230 */ /* 0x021fe20000004100 */
        /* <DEDUP_REMOVED lines=9> */
.L_x_50:
[----:B------:R-:W-:Y:S05]  /*27d0*/  BSYNC B1 ;  /* 0x0000000000017941 */ /* 0x000fea0003800000 */
.L_x_49:
        /* <DEDUP_REMOVED lines=10> */
.L_x_52:
[----:B------:R-:W-:Y:S05]  /*2880*/  BSYNC B1 ;  /* 0x0000000000017941 */ /* 0x000fea0003800000 */
.L_x_51:
[----:B0----5:R-:W-:Y:S01]  /*2890*/  HADD2.F32 R13, -RZ, R24.H0_H0 ;  /* 0x20000018ff0d7230 */ /* 0x021fe20000004100 */
        /* <DEDUP_REMOVED lines=8> */
.L_x_54:
[----:B------:R-:W-:Y:S05]  /*2920*/  BSYNC B1 ;  /* 0x0000000000017941 */ /* 0x000fea0003800000 */
.L_x_53:
        /* <DEDUP_REMOVED lines=9> */
.L_x_56:
[----:B------:R-:W-:Y:S05]  /*29c0*/  BSYNC B1 ;  /* 0x0000000000017941 */ /* 0x000fea0003800000 */
.L_x_55:
        /* <DEDUP_REMOVED lines=10> */
.L_x_58:
[----:B------:R-:W-:Y:S05]  /*2a70*/  BSYNC B1 ;  /* 0x0000000000017941 */ /* 0x000fea0003800000 */
.L_x_57:
        /* <DEDUP_REMOVED lines=10> */
.L_x_60:
[----:B------:R-:W-:Y:S05]  /*2b20*/  BSYNC B1 ;  /* 0x0000000000017941 */ /* 0x000fea0003800000 */
.L_x_59:
        /* <DEDUP_REMOVED lines=9> */
.L_x_62:
[----:B------:R-:W-:Y:S05]  /*2bc0*/  BSYNC B1 ;  /* 0x0000000000017941 */ /* 0x000fea0003800000 */
.L_x_61:
        /* <DEDUP_REMOVED lines=9> */
.L_x_64:
[----:B------:R-:W-:Y:S05]  /*2c60*/  BSYNC B1 ;  /* 0x0000000000017941 */ /* 0x000fea0003800000 */
.L_x_63:
        /* <DEDUP_REMOVED lines=10> */
.L_x_66:
[----:B------:R-:W-:Y:S05]  /*2d10*/  BSYNC B1 ;  /* 0x0000000000017941 */ /* 0x000fea0003800000 */
.L_x_65:
        /* <DEDUP_REMOVED lines=10> */
.L_x_68:
[----:B------:R-:W-:Y:S05]  /*2dc0*/  BSYNC B1 ;  /* 0x0000000000017941 */ /* 0x000fea0003800000 */
.L_x_67:
        /* <DEDUP_REMOVED lines=9> */
.L_x_70:
[----:B------:R-:W-:Y:S05]  /*2e60*/  BSYNC B1 ;  /* 0x0000000000017941 */ /* 0x000fea0003800000 */
.L_x_69:
        /* <DEDUP_REMOVED lines=9> */
.L_x_72:
[----:B------:R-:W-:Y:S05]  /*2f00*/  BSYNC B1 ;  /* 0x0000000000017941 */ /* 0x000fea0003800000 */
.L_x_71:
        /* <DEDUP_REMOVED lines=10> */
.L_x_74:
[----:B------:R-:W-:Y:S05]  /*2fb0*/  BSYNC B1 ;  /* 0x0000000000017941 */ /* 0x000fea0003800000 */
.L_x_73:
        /* <DEDUP_REMOVED lines=10> */
.L_x_76:
[----:B------:R-:W-:Y:S05]  /*3060*/  BSYNC B1 ;  /* 0x0000000000017941 */ /* 0x000fea0003800000 */
.L_x_75:
        /* <DEDUP_REMOVED lines=9> */
.L_x_78:
[----:B------:R-:W-:Y:S05]  /*3100*/  BSYNC B1 ;  /* 0x0000000000017941 */ /* 0x000fea0003800000 */
.L_x_77:
        /* <DEDUP_REMOVED lines=9> */
.L_x_80:
[----:B------:R-:W-:Y:S05]  /*31a0*/  BSYNC B1 ;  /* 0x0000000000017941 */ /* 0x000fea0003800000 */
.L_x_79:
        /* <DEDUP_REMOVED lines=10> */
.L_x_82:
[----:B------:R-:W-:Y:S05]  /*3250*/  BSYNC B1 ;  /* 0x0000000000017941 */ /* 0x000fea0003800000 */
.L_x_81:
        /* <DEDUP_REMOVED lines=10> */
.L_x_84:
[----:B------:R-:W-:Y:S05]  /*3300*/  BSYNC B1 ;  /* 0x0000000000017941 */ /* 0x000fea0003800000 */
.L_x_83:
        /* <DEDUP_REMOVED lines=9> */
.L_x_86:
[----:B------:R-:W-:Y:S05]  /*33a0*/  BSYNC B1 ;  /* 0x0000000000017941 */ /* 0x000fea0003800000 */
.L_x_85:
        /* <DEDUP_REMOVED lines=9> */
.L_x_88:
[----:B------:R-:W-:Y:S05]  /*3440*/  BSYNC B1 ;  /* 0x0000000000017941 */ /* 0x000fea0003800000 */
.L_x_87:
        /* <DEDUP_REMOVED lines=10> */
.L_x_90:
[----:B------:R-:W-:Y:S05]  /*34f0*/  BSYNC B1 ;  /* 0x0000000000017941 */ /* 0x000fea0003800000 */
.L_x_89:
        /* <DEDUP_REMOVED lines=10> */
.L_x_92:
[----:B------:R-:W-:Y:S05]  /*35a0*/  BSYNC B1 ;  /* 0x0000000000017941 */ /* 0x000fea0003800000 */
.L_x_91:
        /* <DEDUP_REMOVED lines=9> */
.L_x_94:
[----:B------:R-:W-:Y:S05]  /*3640*/  BSYNC B1 ;  /* 0x0000000000017941 */ /* 0x000fea0003800000 */
.L_x_93:
        /* <DEDUP_REMOVED lines=9> */
.L_x_96:
[----:B------:R-:W-:Y:S05]  /*36e0*/  BSYNC B1 ;  /* 0x0000000000017941 */ /* 0x000fea0003800000 */
.L_x_95:
        /* <DEDUP_REMOVED lines=10> */
.L_x_98:
[----:B------:R-:W-:Y:S05]  /*3790*/  BSYNC B1 ;  /* 0x0000000000017941 */ /* 0x000fea0003800000 */
.L_x_97:
        /* <DEDUP_REMOVED lines=10> */
.L_x_100:
[----:B------:R-:W-:Y:S05]  /*3840*/  BSYNC B1 ;  /* 0x0000000000017941 */ /* 0x000fea0003800000 */
.L_x_99:
        /* <DEDUP_REMOVED lines=9> */
.L_x_102:
[----:B------:R-:W-:Y:S05]  /*38e0*/  BSYNC B1 ;  /* 0x0000000000017941 */ /* 0x000fea0003800000 */
.L_x_101:
        /* <DEDUP_REMOVED lines=9> */
.L_x_104:
[----:B------:R-:W-:Y:S05]  /*3980*/  BSYNC B1 ;  /* 0x0000000000017941 */ /* 0x000fea0003800000 */
.L_x_103:
        /* <DEDUP_REMOVED lines=10> */
.L_x_106:
[----:B------:R-:W-:Y:S05]  /*3a30*/  BSYNC B1 ;  /* 0x0000000000017941 */ /* 0x000fea0003800000 */
.L_x_105:
        /* <DEDUP_REMOVED lines=10> */
.L_x_108:
[----:B------:R-:W-:Y:S05]  /*3ae0*/  BSYNC B1 ;  /* 0x0000000000017941 */ /* 0x000fea0003800000 */
.L_x_107:
        /* <DEDUP_REMOVED lines=9> */
.L_x_110:
[----:B------:R-:W-:Y:S05]  /*3b80*/  BSYNC B1 ;  /* 0x0000000000017941 */ /* 0x000fea0003800000 */
.L_x_109:
        /* <DEDUP_REMOVED lines=9> */
.L_x_112:
[----:B------:R-:W-:Y:S05]  /*3c20*/  BSYNC B1 ;  /* 0x0000000000017941 */ /* 0x000fea0003800000 */
.L_x_111:
        /* <DEDUP_REMOVED lines=10> */
.L_x_114:
[----:B------:R-:W-:Y:S05]  /*3cd0*/  BSYNC B1 ;  /* 0x0000000000017941 */ /* 0x000fea0003800000 */
.L_x_113:
        /* <DEDUP_REMOVED lines=10> */
.L_x_116:
[----:B------:R-:W-:Y:S05]  /*3d80*/  BSYNC B1 ;  /* 0x0000000000017941 */ /* 0x000fea0003800000 */
.L_x_115:
        /* <DEDUP_REMOVED lines=9> */
.L_x_118:
[----:B------:R-:W-:Y:S05]  /*3e20*/  BSYNC B1 ;  /* 0x0000000000017941 */ /* 0x000fea0003800000 */
.L_x_117:
        /* <DEDUP_REMOVED lines=9> */
.L_x_120:
[----:B------:R-:W-:Y:S05]  /*3ec0*/  BSYNC B1 ;  /* 0x0000000000017941 */ /* 0x000fea0003800000 */
.L_x_119:
        /* <DEDUP_REMOVED lines=10> */
.L_x_122:
[----:B------:R-:W-:Y:S05]  /*3f70*/  BSYNC B1 ;  /* 0x0000000000017941 */ /* 0x000fea0003800000 */
.L_x_121:
        /* <DEDUP_REMOVED lines=10> */
.L_x_124:
[----:B------:R-:W-:Y:S05]  /*4020*/  BSYNC B1 ;  /* 0x0000000000017941 */ /* 0x000fea0003800000 */
.L_x_123:
        /* <DEDUP_REMOVED lines=9> */
.L_x_126:
[----:B------:R-:W-:Y:S05]  /*40c0*/  BSYNC B1 ;  /* 0x0000000000017941 */ /* 0x000fea0003800000 */
.L_x_125:
        /* <DEDUP_REMOVED lines=9> */
.L_x_128:
[----:B------:R-:W-:Y:S05]  /*4160*/  BSYNC B1 ;  /* 0x0000000000017941 */ /* 0x000fea0003800000 */
.L_x_127:
        /* <DEDUP_REMOVED lines=10> */
.L_x_130:
[----:B------:R-:W-:Y:S05]  /*4210*/  BSYNC B1 ;  /* 0x0000000000017941 */ /* 0x000fea0003800000 */
.L_x_129:
        /* <DEDUP_REMOVED lines=10> */
.L_x_132:
[----:B------:R-:W-:Y:S05]  /*42c0*/  BSYNC B1 ;  /* 0x0000000000017941 */ /* 0x000fea0003800000 */
.L_x_131:
        /* <DEDUP_REMOVED lines=9> */
.L_x_134:
[----:B------:R-:W-:Y:S05]  /*4360*/  BSYNC B1 ;  /* 0x0000000000017941 */ /* 0x000fea0003800000 */
.L_x_133:
        /* <DEDUP_REMOVED lines=9> */
.L_x_136:
[----:B------:R-:W-:Y:S05]  /*4400*/  BSYNC B1 ;  /* 0x0000000000017941 */ /* 0x000fea0003800000 */
.L_x_135:
        /* <DEDUP_REMOVED lines=10> */
.L_x_138:
[----:B------:R-:W-:Y:S05]  /*44b0*/  BSYNC B1 ;  /* 0x0000000000017941 */ /* 0x000fea0003800000 */
.L_x_137:
        /* <DEDUP_REMOVED lines=10> */
.L_x_140:
[----:B------:R-:W-:Y:S05]  /*4560*/  BSYNC B1 ;  /* 0x0000000000017941 */ /* 0x000fea0003800000 */
.L_x_139:
        /* <DEDUP_REMOVED lines=9> */
.L_x_142:
[----:B------:R-:W-:Y:S05]  /*4600*/  BSYNC B1 ;  /* 0x0000000000017941 */ /* 0x000fea0003800000 */
.L_x_141:
        /* <DEDUP_REMOVED lines=9> */
.L_x_144:
[----:B------:R-:W-:Y:S05]  /*46a0*/  BSYNC B1 ;  /* 0x0000000000017941 */ /* 0x000fea0003800000 */
.L_x_143:
        /* <DEDUP_REMOVED lines=10> */
.L_x_146:
[----:B------:R-:W-:Y:S05]  /*4750*/  BSYNC B1 ;  /* 0x0000000000017941 */ /* 0x000fea0003800000 */
.L_x_145:
        /* <DEDUP_REMOVED lines=10> */
.L_x_148:
[----:B------:R-:W-:Y:S05]  /*4800*/  BSYNC B1 ;  /* 0x0000000000017941 */ /* 0x000fea0003800000 */
.L_x_147:
        /* <DEDUP_REMOVED lines=9> */
.L_x_150:
[----:B------:R-:W-:Y:S05]  /*48a0*/  BSYNC B1 ;  /* 0x0000000000017941 */ /* 0x000fea0003800000 */
.L_x_149:
        /* <DEDUP_REMOVED lines=9> */
.L_x_152:
[----:B------:R-:W-:Y:S05]  /*4940*/  BSYNC B1 ;  /* 0x0000000000017941 */ /* 0x000fea0003800000 */
.L_x_151:
        /* <DEDUP_REMOVED lines=10> */
.L_x_154:
[----:B------:R-:W-:Y:S05]  /*49f0*/  BSYNC B1 ;  /* 0x0000000000017941 */ /* 0x000fea0003800000 */
.L_x_153:
        /* <DEDUP_REMOVED lines=10> */
.L_x_156:
[----:B------:R-:W-:Y:S05]  /*4aa0*/  BSYNC B1 ;  /* 0x0000000000017941 */ /* 0x000fea0003800000 */
.L_x_155:
        /* <DEDUP_REMOVED lines=9> */
.L_x_158:
[----:B------:R-:W-:Y:S05]  /*4b40*/  BSYNC B1 ;  /* 0x0000000000017941 */ /* 0x000fea0003800000 */
.L_x_157:
        /* <DEDUP_REMOVED lines=9> */
.L_x_160:
[----:B------:R-:W-:Y:S05]  /*4be0*/  BSYNC B1 ;  /* 0x0000000000017941 */ /* 0x000fea0003800000 */
.L_x_159:
        /* <DEDUP_REMOVED lines=10> */
.L_x_162:
[----:B------:R-:W-:Y:S05]  /*4c90*/  BSYNC B1 ;  /* 0x0000000000017941 */ /* 0x000fea0003800000 */
.L_x_161:
        /* <DEDUP_REMOVED lines=10> */
.L_x_164:
[----:B------:R-:W-:Y:S05]  /*4d40*/  BSYNC B1 ;  /* 0x0000000000017941 */ /* 0x000fea0003800000 */
.L_x_163:
        /* <DEDUP_REMOVED lines=9> */
.L_x_166:
[----:B------:R-:W-:Y:S05]  /*4de0*/  BSYNC B1 ;  /* 0x0000000000017941 */ /* 0x000fea0003800000 */
.L_x_165:
        /* <DEDUP_REMOVED lines=9> */
.L_x_168:
[----:B------:R-:W-:Y:S05]  /*4e80*/  BSYNC B1 ;  /* 0x0000000000017941 */ /* 0x000fea0003800000 */
.L_x_167:
        /* <DEDUP_REMOVED lines=10> */
.L_x_170:
[----:B------:R-:W-:Y:S05]  /*4f30*/  BSYNC B1 ;  /* 0x0000000000017941 */ /* 0x000fea0003800000 */
.L_x_169:
        /* <DEDUP_REMOVED lines=10> */
.L_x_172:
[----:B------:R-:W-:Y:S05]  /*4fe0*/  BSYNC B1 ;  /* 0x0000000000017941 */ /* 0x000fea0003800000 */
.L_x_171:
        /* <DEDUP_REMOVED lines=9> */
.L_x_174:
[----:B------:R-:W-:Y:S05]  /*5080*/  BSYNC B1 ;  /* 0x0000000000017941 */ /* 0x000fea0003800000 */
.L_x_173:
        /* <DEDUP_REMOVED lines=9> */
.L_x_176:
[----:B------:R-:W-:Y:S05]  /*5120*/  BSYNC B1 ;  /* 0x0000000000017941 */ /* 0x000fea0003800000 */
.L_x_175:
        /* <DEDUP_REMOVED lines=10> */
.L_x_178:
[----:B------:R-:W-:Y:S05]  /*51d0*/  BSYNC B1 ;  /* 0x0000000000017941 */ /* 0x000fea0003800000 */
.L_x_177:
        /* <DEDUP_REMOVED lines=10> */
.L_x_180:
[----:B------:R-:W-:Y:S05]  /*5280*/  BSYNC B1 ;  /* 0x0000000000017941 */ /* 0x000fea0003800000 */
.L_x_179:
        /* <DEDUP_REMOVED lines=9> */
.L_x_182:
[----:B------:R-:W-:Y:S05]  /*5320*/  BSYNC B1 ;  /* 0x0000000000017941 */ /* 0x000fea0003800000 */
.L_x_181:
        /* <DEDUP_REMOVED lines=9> */
.L_x_184:
[----:B------:R-:W-:Y:S05]  /*53c0*/  BSYNC B1 ;  /* 0x0000000000017941 */ /* 0x000fea0003800000 */
.L_x_183:
        /* <DEDUP_REMOVED lines=10> */
.L_x_186:
[----:B------:R-:W-:Y:S05]  /*5470*/  BSYNC B1 ;  /* 0x0000000000017941 */ /* 0x000fea0003800000 */
.L_x_185:
        /* <DEDUP_REMOVED lines=10> */
.L_x_188:
[----:B------:R-:W-:Y:S05]  /*5520*/  BSYNC B1 ;  /* 0x0000000000017941 */ /* 0x000fea0003800000 */
.L_x_187:
        /* <DEDUP_REMOVED lines=9> */
.L_x_190:
[----:B------:R-:W-:Y:S05]  /*55c0*/  BSYNC B1 ;  /* 0x0000000000017941 */ /* 0x000fea0003800000 */
.L_x_189:
        /* <DEDUP_REMOVED lines=9> */
.L_x_192:
[----:B------:R-:W-:Y:S05]  /*5660*/  BSYNC B1 ;  /* 0x0000000000017941 */ /* 0x000fea0003800000 */
.L_x_191:
        /* <DEDUP_REMOVED lines=10> */
.L_x_194:
[----:B------:R-:W-:Y:S05]  /*5710*/  BSYNC B1 ;  /* 0x0000000000017941 */ /* 0x000fea0003800000 */
.L_x_193:
        /* <DEDUP_REMOVED lines=10> */
.L_x_196:
[----:B------:R-:W-:Y:S05]  /*57c0*/  BSYNC B1 ;  /* 0x0000000000017941 */ /* 0x000fea0003800000 */
.L_x_195:
        /* <DEDUP_REMOVED lines=9> */
.L_x_198:
[----:B------:R-:W-:Y:S05]  /*5860*/  BSYNC B1 ;  /* 0x0000000000017941 */ /* 0x000fea0003800000 */
.L_x_197:
        /* <DEDUP_REMOVED lines=9> */
.L_x_200:
[----:B------:R-:W-:Y:S05]  /*5900*/  BSYNC B1 ;  /* 0x0000000000017941 */ /* 0x000fea0003800000 */
.L_x_199:
        /* <DEDUP_REMOVED lines=10> */
.L_x_202:
[----:B------:R-:W-:Y:S05]  /*59b0*/  BSYNC B1 ;  /* 0x0000000000017941 */ /* 0x000fea0003800000 */
.L_x_201:
        /* <DEDUP_REMOVED lines=10> */
.L_x_204:
[----:B------:R-:W-:Y:S05]  /*5a60*/  BSYNC B1 ;  /* 0x0000000000017941 */ /* 0x000fea0003800000 */
.L_x_203:
        /* <DEDUP_REMOVED lines=9> */
.L_x_206:
[----:B------:R-:W-:Y:S05]  /*5b00*/  BSYNC B1 ;  /* 0x0000000000017941 */ /* 0x000fea0003800000 */
.L_x_205:
        /* <DEDUP_REMOVED lines=9> */
.L_x_208:
[----:B------:R-:W-:Y:S05]  /*5ba0*/  BSYNC B1 ;  /* 0x0000000000017941 */ /* 0x000fea0003800000 */
.L_x_207:
        /* <DEDUP_REMOVED lines=10> */
.L_x_210:
[----:B------:R-:W-:Y:S05]  /*5c50*/  BSYNC B1 ;  /* 0x0000000000017941 */ /* 0x000fea0003800000 */
.L_x_209:
        /* <DEDUP_REMOVED lines=10> */
.L_x_212:
[----:B------:R-:W-:Y:S05]  /*5d00*/  BSYNC B1 ;  /* 0x0000000000017941 */ /* 0x000fea0003800000 */
.L_x_211:
        /* <DEDUP_REMOVED lines=9> */
.L_x_214:
[----:B------:R-:W-:Y:S05]  /*5da0*/  BSYNC B1 ;  /* 0x0000000000017941 */ /* 0x000fea0003800000 */
.L_x_213:
        /* <DEDUP_REMOVED lines=9> */
.L_x_216:
[----:B------:R-:W-:Y:S05]  /*5e40*/  BSYNC B1 ;  /* 0x0000000000017941 */ /* 0x000fea0003800000 */
.L_x_215:
        /* <DEDUP_REMOVED lines=10> */
.L_x_218:
[----:B------:R-:W-:Y:S05]  /*5ef0*/  BSYNC B1 ;  /* 0x0000000000017941 */ /* 0x000fea0003800000 */
.L_x_217:
        /* <DEDUP_REMOVED lines=10> */
.L_x_220:
[----:B------:R-:W-:Y:S05]  /*5fa0*/  BSYNC B1 ;  /* 0x0000000000017941 */ /* 0x000fea0003800000 */
.L_x_219:
        /* <DEDUP_REMOVED lines=9> */
.L_x_222:
[----:B------:R-:W-:Y:S05]  /*6040*/  BSYNC B1 ;  /* 0x0000000000017941 */ /* 0x000fea0003800000 */
.L_x_221:
        /* <DEDUP_REMOVED lines=9> */
.L_x_224:
[----:B------:R-:W-:Y:S05]  /*60e0*/  BSYNC B1 ;  /* 0x0000000000017941 */ /* 0x000fea0003800000 */
.L_x_223:
        /* <DEDUP_REMOVED lines=10> */
.L_x_226:
[----:B------:R-:W-:Y:S05]  /*6190*/  BSYNC B1 ;  /* 0x0000000000017941 */ /* 0x000fea0003800000 */
.L_x_225:
        /* <DEDUP_REMOVED lines=10> */
.L_x_228:
[----:B------:R-:W-:Y:S05]  /*6240*/  BSYNC B1 ;  /* 0x0000000000017941 */ /* 0x000fea0003800000 */
.L_x_227:
        /* <DEDUP_REMOVED lines=9> */
.L_x_230:
[----:B------:R-:W-:Y:S05]  /*62e0*/  BSYNC B1 ;  /* 0x0000000000017941 */ /* 0x000fea0003800000 */
.L_x_229:
        /* <DEDUP_REMOVED lines=9> */
.L_x_232:
[----:B------:R-:W-:Y:S05]  /*6380*/  BSYNC B1 ;  /* 0x0000000000017941 */ /* 0x000fea0003800000 */
.L_x_231:
        /* <DEDUP_REMOVED lines=10> */
.L_x_234:
[----:B------:R-:W-:Y:S05]  /*6430*/  BSYNC B1 ;  /* 0x0000000000017941 */ /* 0x000fea0003800000 */
.L_x_233:
        /* <DEDUP_REMOVED lines=10> */
.L_x_236:
[----:B------:R-:W-:Y:S05]  /*64e0*/  BSYNC B1 ;  /* 0x0000000000017941 */ /* 0x000fea0003800000 */
.L_x_235:
        /* <DEDUP_REMOVED lines=9> */
.L_x_238:
[----:B------:R-:W-:Y:S05]  /*6580*/  BSYNC B1 ;  /* 0x0000000000017941 */ /* 0x000fea0003800000 */
.L_x_237:
        /* <DEDUP_REMOVED lines=9> */
.L_x_240:
[----:B------:R-:W-:Y:S05]  /*6620*/  BSYNC B1 ;  /* 0x0000000000017941 */ /* 0x000fea0003800000 */
.L_x_239:
        /* <DEDUP_REMOVED lines=10> */
.L_x_242:
[----:B------:R-:W-:Y:S05]  /*66d0*/  BSYNC B1 ;  /* 0x0000000000017941 */ /* 0x000fea0003800000 */
.L_x_241:
        /* <DEDUP_REMOVED lines=10> */
.L_x_244:
[----:B------:R-:W-:Y:S05]  /*6780*/  BSYNC B1 ;  /* 0x0000000000017941 */ /* 0x000fea0003800000 */
.L_x_243:
        /* <DEDUP_REMOVED lines=9> */
.L_x_246:
[----:B------:R-:W-:Y:S05]  /*6820*/  BSYNC B1 ;  /* 0x0000000000017941 */ /* 0x000fea0003800000 */
.L_x_245:
        /* <DEDUP_REMOVED lines=9> */
.L_x_248:
[----:B------:R-:W-:Y:S05]  /*68c0*/  BSYNC B1 ;  /* 0x0000000000017941 */ /* 0x000fea0003800000 */
.L_x_247:
        /* <DEDUP_REMOVED lines=10> */
.L_x_250:
[----:B------:R-:W-:Y:S05]  /*6970*/  BSYNC B1 ;  /* 0x0000000000017941 */ /* 0x000fea0003800000 */
.L_x_249:
        /* <DEDUP_REMOVED lines=10> */
.L_x_252:
[----:B------:R-:W-:Y:S05]  /*6a20*/  BSYNC B1 ;  /* 0x0000000000017941 */ /* 0x000fea0003800000 */
.L_x_251:
        /* <DEDUP_REMOVED lines=9> */
.L_x_254:
[----:B------:R-:W-:Y:S05]  /*6ac0*/  BSYNC B1 ;  /* 0x0000000000017941 */ /* 0x000fea0003800000 */
.L_x_253:
        /* <DEDUP_REMOVED lines=9> */
.L_x_256:
[----:B------:R-:W-:Y:S05]  /*6b60*/  BSYNC B1 ;  /* 0x0000000000017941 */ /* 0x000fea0003800000 */
.L_x_255:
        /* <DEDUP_REMOVED lines=10> */
.L_x_258:
[----:B------:R-:W-:Y:S05]  /*6c10*/  BSYNC B1 ;  /* 0x0000000000017941 */ /* 0x000fea0003800000 */
.L_x_257:
        /* <DEDUP_REMOVED lines=10> */
.L_x_260:
[----:B------:R-:W-:Y:S05]  /*6cc0*/  BSYNC B1 ;  /* 0x0000000000017941 */ /* 0x000fea0003800000 */
.L_x_259:
        /* <DEDUP_REMOVED lines=9> */
.L_x_262:
[----:B------:R-:W-:Y:S05]  /*6d60*/  BSYNC B1 ;  /* 0x0000000000017941 */ /* 0x000fea0003800000 */
.L_x_261:
        /* <DEDUP_REMOVED lines=9> */
.L_x_264:
[----:B------:R-:W-:Y:S05]  /*6e00*/  BSYNC B1 ;  /* 0x0000000000017941 */ /* 0x000fea0003800000 */
.L_x_263:
        /* <DEDUP_REMOVED lines=10> */
.L_x_266:
[----:B------:R-:W-:Y:S05]  /*6eb0*/  BSYNC B1 ;  /* 0x0000000000017941 */ /* 0x000fea0003800000 */
.L_x_265:
        /* <DEDUP_REMOVED lines=10> */
.L_x_268:
[----:B------:R-:W-:Y:S05]  /*6f60*/  BSYNC B1 ;  /* 0x0000000000017941 */ /* 0x000fea0003800000 */
.L_x_267:
        /* <DEDUP_REMOVED lines=9> */
.L_x_270:
[----:B------:R-:W-:Y:S05]  /*7000*/  BSYNC B1 ;  /* 0x0000000000017941 */ /* 0x000fea0003800000 */
.L_x_269:
        /* <DEDUP_REMOVED lines=9> */
.L_x_272:
[----:B------:R-:W-:Y:S05]  /*70a0*/  BSYNC B1 ;  /* 0x0000000000017941 */ /* 0x000fea0003800000 */
.L_x_271:
        /* <DEDUP_REMOVED lines=10> */
.L_x_274:
[----:B------:R-:W-:Y:S05]  /*7150*/  BSYNC B1 ;  /* 0x0000000000017941 */ /* 0x000fea0003800000 */
.L_x_273:
        /* <DEDUP_REMOVED lines=10> */
.L_x_276:
[----:B------:R-:W-:Y:S05]  /*7200*/  BSYNC B1 ;  /* 0x0000000000017941 */ /* 0x000fea0003800000 */
.L_x_275:
        /* <DEDUP_REMOVED lines=9> */
.L_x_278:
[----:B------:R-:W-:Y:S05]  /*72a0*/  BSYNC B1 ;  /* 0x0000000000017941 */ /* 0x000fea0003800000 */
.L_x_277:
        /* <DEDUP_REMOVED lines=9> */
.L_x_280:
[----:B------:R-:W-:Y:S05]  /*7340*/  BSYNC B1 ;  /* 0x0000000000017941 */ /* 0x000fea0003800000 */
.L_x_279:
        /* <DEDUP_REMOVED lines=10> */
.L_x_282:
[----:B------:R-:W-:Y:S05]  /*73f0*/  BSYNC B1 ;  /* 0x0000000000017941 */ /* 0x000fea0003800000 */
.L_x_281:
        /* <DEDUP_REMOVED lines=10> */
.L_x_284:
[----:B------:R-:W-:Y:S05]  /*74a0*/  BSYNC B1 ;  /* 0x0000000000017941 */ /* 0x000fea0003800000 */
.L_x_283:
[----:B-----5:R-:W-:Y:S01]  /*74b0*/  HADD2.F32 R3, -RZ, R24.H0_H0 ;  /* 0x20000018ff037230 */ /* 0x020fe20000004100 */
[----:B------:R-:W-:Y:S01]  /*74c0*/  ISETP.GT.AND P1, PT, R0, 0x8, P1 ;  /* 0x000000080000780c */ /* 0x000fe20000f24270 */
[----:B------:R-:W-:Y:S03]  /*74d0*/  BSSY B1, `(.L_x_285) ;  /* 0x0000007000017945 */ /* 0x000fe60003800000 */
[----:B01--4-:R-:W-:-:S04]  /*74e0*/  FMUL R6, R3, R156 ;  /* 0x0000009c03067220 */ /* 0x013fc80000400000 */
[----:B------:R-:W-:-:S05]  /*74f0*/  FFMA R6, R149, R155, R6 ;  /* 0x0000009b95067223 */ /* 0x000fca0000000006 */
[----:B------:R-:W-:-:S05]  /*7500*/  F2FP.F16.F32.PACK_AB R6, RZ, R6 ;  /* 0x00000006ff06723e */ /* 0x000fca00000000ff */
[----:B------:R0:W-:Y:S01]  /*7510*/  @P3 STG.E.U16 desc[UR36][R4.64+0x1f2], R6 ;  /* 0x0001f20604003986 */ /* 0x0001e2000c101524 */
[----:B------:R-:W-:Y:S05]  /*7520*/  @!P1 BRA `(.L_x_286) ;  /* 0x0000000000049947 */ /* 0x000fea0003800000 */
[----:B------:R1:W5:Y:S02]  /*7530*/  LDG.E.LTC128B.U16 R24, desc[UR36][R8.64+0x1f0] ;  /* 0x0001f02408187981 */ /* 0x000364000c1e1520 */
.L_x_286:
[----:B------:R-:W-:Y:S05]  /*7540*/  BSYNC B1 ;  /* 0x0000000000017941 */ /* 0x000fea0003800000 */
.L_x_285:
[----:B-----5:R-:W-:Y:S01]  /*7550*/  HADD2.F32 R3, -RZ, R24.H0_H0 ;  /* 0x20000018ff037230 */ /* 0x020fe20000004100 */
[----:B------:R-:W-:Y:S01]  /*7560*/  ISETP.GT.AND P0, PT, R0, 0x8, P0 ;  /* 0x000000080000780c */ /* 0x000fe20000704270 */
[----:B0-----:R-:W-:Y:S01]  /*7570*/  @P1 IMAD.MOV.U32 R4, RZ, RZ, R10 ;  /* 0x000000ffff041224 */ /* 0x001fe200078e000a */
[----:B------:R-:W-:Y:S01]  /*7580*/  BSSY B1, `(.L_x_287) ;  /* 0x0000008000017945 */ /* 0x000fe20003800000 */
[----:B------:R-:W-:Y:S02]  /*7590*/  @P1 IMAD.MOV.U32 R5, RZ, RZ, R11 ;  /* 0x000000ffff051224 */ /* 0x000fe400078e000b */
[----:B------:R-:W-:-:S04]  /*75a0*/  FMUL R3, R3, R156 ;  /* 0x0000009c03037220 */ /* 0x000fc80000400000 */
[----:B------:R-:W-:-:S05]  /*75b0*/  FFMA R3, R150, R155, R3 ;  /* 0x0000009b96037223 */ /* 0x000fca0000000003 */
[----:B------:R-:W-:-:S05]  /*75c0*/  F2FP.F16.F32.PACK_AB R3, RZ, R3 ;  /* 0x00000003ff03723e */ /* 0x000fca00000000ff */
[----:B------:R0:W-:Y:S01]  /*75d0*/  @P1 STG.E.U16 desc[UR36][R4.64+0x1f0], R3 ;  /* 0x0001f00304001986 */ /* 0x0001e2000c101524 */
[----:B------:R-:W-:Y:S05]  /*75e0*/  @!P0 BRA `(.L_x_288) ;  /* 0x0000000000048947 */ /* 0x000fea0003800000 */
[----:B------:R4:W5:Y:S02]  /*75f0*/  LDG.E.LTC128B.U16 R24, desc[UR36][R8.64+0x1f2] ;  /* 0x0001f22408187981 */ /* 0x000964000c1e1520 */
.L_x_288:
[----:B------:R-:W-:Y:S05]  /*7600*/  BSYNC B1 ;  /* 0x0000000000017941 */ /* 0x000fea0003800000 */
.L_x_287:
[----:B------:R-:W-:Y:S05]  /*7610*/  @!P0 BRA `(.L_x_289) ;  /* 0x0000002400308947 */ /* 0x000fea0003800000 */
[----:B0----5:R-:W-:-:S05]  /*7620*/  HADD2.F32 R3, -RZ, R24.H0_H0 ;  /* 0x20000018ff037230 */ /* 0x021fca0000004100 */
[----:B------:R-:W-:-:S04]  /*7630*/  FMUL R0, R3, R156 ;  /* 0x0000009c03007220 */ /* 0x000fc80000400000 */
[----:B------:R-:W-:-:S05]  /*7640*/  FFMA R0, R151, R155, R0 ;  /* 0x0000009b97007223 */ /* 0x000fca0000000000 */
[----:B------:R-:W-:-:S05]  /*7650*/  F2FP.F16.F32.PACK_AB R0, RZ, R0 ;  /* 0x00000000ff00723e */ /* 0x000fca00000000ff */
[----:B------:R0:W-:Y:S01]  /*7660*/  STG.E.U16 desc[UR36][R10.64+0x1f2], R0 ;  /* 0x0001f2000a007986 */ /* 0x0001e2000c101524 */
[----:B------:R-:W-:Y:S05]  /*7670*/  BRA `(.L_x_289) ;  /* 0x0000002400187947 */ /* 0x000fea0003800000 */
.L_x_36:
[----:B------:R-:W-:Y:S01]  /*7680*/  ISETP.GT.AND P0, PT, R3, 0x1, PT ;  /* 0x000000010300780c */ /* 0x000fe20003f04270 */
[----:B------:R-:W-:Y:S01]  /*7690*/  ULDC.64 UR4, c[0x0][0x5c0] ;  /* 0x0001700000047ab9 */ /* 0x000fe20000000a00 */
[-C--:B------:R-:W-:Y:S01]  /*76a0*/  FMUL R24, R24, R155.reuse ;  /* 0x0000009b18187220 */ /* 0x080fe20000400000 */
[-C--:B------:R-:W-:Y:S01]  /*76b0*/  FMUL R25, R25, R155.reuse ;  /* 0x0000009b19197220 */ /* 0x080fe20000400000 */
[----:B------:R-:W-:Y:S01]  /*76c0*/  ISETP.GT.AND P3, PT, R0, RZ, P0 ;  /* 0x000000ff0000720c */ /* 0x000fe20000764270 */
[-C--:B------:R-:W-:Y:S01]  /*76d0*/  FMUL R26, R26, R155.reuse ;  /* 0x0000009b1a1a7220 */ /* 0x080fe20000400000 */
[----:B------:R-:W-:Y:S01]  /*76e0*/  LEA R4, P4, R160, UR4, 0x1 ;  /* 0x00000004a0047c11 */ /* 0x000fe2000f8808ff */
[-C--:B------:R-:W-:Y:S01]  /*76f0*/  FMUL R27, R27, R155.reuse ;  /* 0x0000009b1b1b7220 */ /* 0x080fe20000400000 */
[----:B------:R-:W-:Y:S01]  /*7700*/  F2FP.F16.F32.PACK_AB R24, RZ, R24 ;  /* 0x00000018ff18723e */ /* 0x000fe200000000ff */
[-C--:B------:R-:W-:Y:S01]  /*7710*/  FMUL R28, R28, R155.reuse ;  /* 0x0000009b1c1c7220 */ /* 0x080fe20000400000 */
[----:B------:R-:W-:Y:S01]  /*7720*/  LEA.HI.X R5, R160, UR5, R153, 0x1, P4 ;  /* 0x00000005a0057c11 */ /* 0x000fe2000a0f0c99 */
[----:B------:R-:W-:Y:S01]  /*7730*/  FMUL R29, R29, R155 ;  /* 0x0000009b1d1d7220 */ /* 0x000fe20000400000 */
[----:B------:R-:W-:Y:S01]  /*7740*/  F2FP.F16.F32.PACK_AB R25, RZ, R25 ;  /* 0x00000019ff19723e */ /* 0x000fe200000000ff */
[-C--:B------:R-:W-:Y:S01]  /*7750*/  FMUL R30, R30, R155.reuse ;  /* 0x0000009b1e1e7220 */ /* 0x080fe20000400000 */
[----:B------:R-:W-:Y:S01]  /*7760*/  SHF.L.U64.HI R11, R10, 0x4, R11 ;  /* 0x000000040a0b7819 */ /* 0x000fe2000001020b */
[----:B------:R-:W-:Y:S01]  /*7770*/  @P1 STG.E.U16 desc[UR36][R4.64], R24 ;  /* 0x0000001804001986 */ /* 0x000fe2000c101524 */
[----:B------:R-:W-:Y:S01]  /*7780*/  ISETP.GT.AND P1, PT, R3, 0x8, PT ;  /* 0x000000080300780c */ /* 0x000fe20003f24270 */
[-C--:B------:R-:W-:Y:S01]  /*7790*/  FMUL R31, R31, R155.reuse ;  /* 0x0000009b1f1f7220 */ /* 0x080fe20000400000 */
[----:B------:R-:W-:Y:S01]  /*77a0*/  ISETP.GT.AND P4, PT, R0, 0x8, P0 ;  /* 0x000000080000780c */ /* 0x000fe20000784270 */
[----:B------:R-:W-:Y:S01]  /*77b0*/  @P3 STG.E.U16 desc[UR36][R4.64+0x2], R25 ;  /* 0x0000021904003986 */ /* 0x000fe2000c101524 */
[----:B------:R-:W-:Y:S01]  /*77c0*/  LEA R6, P3, R10, R4, 0x4 ;  /* 0x000000040a067211 */ /* 0x000fe200078620ff */
[-C--:B------:R-:W-:Y:S01]  /*77d0*/  FMUL R32, R32, R155.reuse ;  /* 0x0000009b20207220 */ /* 0x080fe20000400000 */
[C---:B------:R-:W-:Y:S01]  /*77e0*/  ISETP.GT.AND P2, PT, R0.reuse, 0x8, P2 ;  /* 0x000000080000780c */ /* 0x040fe20001744270 */
[-C--:B------:R-:W-:Y:S01]  /*77f0*/  FMUL R33, R33, R155.reuse ;  /* 0x0000009b21217220 */ /* 0x080fe20000400000 */
[----:B------:R-:W-:Y:S01]  /*7800*/  ISETP.GT.AND P0, PT, R3, 0x9, PT ;  /* 0x000000090300780c */ /* 0x000fe20003f04270 */
[----:B------:R-:W-:Y:S01]  /*7810*/  IMAD.X R7, R11, 0x1, R5, P3 ;  /* 0x000000010b077824 */ /* 0x000fe200018e0605 */
[----:B------:R-:W-:Y:S01]  /*7820*/  ISETP.GT.AND P5, PT, R0, RZ, P1 ;  /* 0x000000ff0000720c */ /* 0x000fe20000fa4270 */
[-C--:B------:R-:W-:Y:S01]  /*7830*/  FMUL R34, R34, R155.reuse ;  /* 0x0000009b22227220 */ /* 0x080fe20000400000 */
[----:B------:R-:W-:Y:S01]  /*7840*/  ISETP.GT.AND P3, PT, R0, RZ, P0 ;  /* 0x000000ff0000720c */ /* 0x000fe20000764270 */
[-C--:B------:R-:W-:Y:S01]  /*7850*/  FMUL R35, R35, R155.reuse ;  /* 0x0000009b23237220 */ /* 0x080fe20000400000 */
[----:B------:R-:W-:Y:S01]  /*7860*/  F2FP.F16.F32.PACK_AB R26, RZ, R26 ;  /* 0x0000001aff1a723e */ /* 0x000fe200000000ff */
[----:B------:R-:W-:Y:S01]  /*7870*/  FMUL R36, R36, R155 ;  /* 0x0000009b24247220 */ /* 0x000fe20000400000 */
[----:B------:R-:W-:Y:S01]  /*7880*/  F2FP.F16.F32.PACK_AB R27, RZ, R27 ;  /* 0x0000001bff1b723e */ /* 0x000fe200000000ff */
[----:B------:R-:W-:Y:S01]  /*7890*/  FMUL R37, R37, R155 ;  /* 0x0000009b25257220 */ /* 0x000fe20000400000 */
[----:B------:R-:W-:Y:S01]  /*78a0*/  F2FP.F16.F32.PACK_AB R28, RZ, R28 ;  /* 0x0000001cff1c723e */ /* 0x000fe200000000ff */
[----:B------:R-:W-:Y:S01]  /*78b0*/  @P2 STG.E.U16 desc[UR36][R6.64], R26 ;  /* 0x0000001a06002986 */ /* 0x000fe2000c101524 */
[----:B------:R-:W-:Y:S01]  /*78c0*/  F2FP.F16.F32.PACK_AB R29, RZ, R29 ;  /* 0x0000001dff1d723e */ /* 0x000fe200000000ff */
[-C--:B------:R-:W-:Y:S01]  /*78d0*/  FMUL R38, R38, R155.reuse ;  /* 0x0000009b26267220 */ /* 0x080fe20000400000 */
[C---:B------:R-:W-:Y:S01]  /*78e0*/  ISETP.GT.AND P2, PT, R0.reuse, 0x8, P1 ;  /* 0x000000080000780c */ /* 0x040fe20000f44270 */
[----:B------:R-:W-:Y:S01]  /*78f0*/  @P4 STG.E.U16 desc[UR36][R6.64+0x2], R27 ;  /* 0x0000021b06004986 */ /* 0x000fe2000c101524 */
[----:B------:R-:W-:Y:S01]  /*7900*/  ISETP.GT.AND P1, PT, R3, 0x10, PT ;  /* 0x000000100300780c */ /* 0x000fe20003f24270 */
[-C--:B------:R-:W-:Y:S01]  /*7910*/  FMUL R39, R39, R155.reuse ;  /* 0x0000009b27277220 */ /* 0x080fe20000400000 */
[----:B------:R-:W-:Y:S01]  /*7920*/  F2FP.F16.F32.PACK_AB R30, RZ, R30 ;  /* 0x0000001eff1e723e */ /* 0x000fe200000000ff */
[----:B------:R-:W-:Y:S01]  /*7930*/  @P5 STG.E.U16 desc[UR36][R4.64+0x10], R28 ;  /* 0x0000101c04005986 */ /* 0x000fe2000c101524 */
[----:B------:R-:W-:Y:S01]  /*7940*/  ISETP.GT.AND P4, PT, R0, RZ, P1 ;  /* 0x000000ff0000720c */ /* 0x000fe20000f84270 */
[----:B------:R-:W-:Y:S01]  /*7950*/  FMUL R40, R40, R155 ;  /* 0x0000009b28287220 */ /* 0x000fe20000400000 */
[----:B------:R-:W-:Y:S01]  /*7960*/  F2FP.F16.F32.PACK_AB R31, RZ, R31 ;  /* 0x0000001fff1f723e */ /* 0x000fe200000000ff */
[----:B------:R-:W-:Y:S01]  /*7970*/  @P3 STG.E.U16 desc[UR36][R4.64+0x12], R29 ;  /* 0x0000121d04003986 */ /* 0x000fe2000c101524 */
[----:B------:R-:W-:Y:S01]  /*7980*/  ISETP.GT.AND P3, PT, R0, 0x8, P0 ;  /* 0x000000080000780c */ /* 0x000fe20000764270 */
[-C--:B------:R-:W-:Y:S01]  /*7990*/  FMUL R41, R41, R155.reuse ;  /* 0x0000009b29297220 */ /* 0x080fe20000400000 */
[----:B------:R-:W-:Y:S01]  /*79a0*/  ISETP.GT.AND P0, PT, R3, 0x11, PT ;  /* 0x000000110300780c */ /* 0x000fe20003f04270 */
[----:B------:R-:W-:Y:S01]  /*79b0*/  @P2 STG.E.U16 desc[UR36][R6.64+0x10], R30 ;  /* 0x0000101e06002986 */ /* 0x000fe2000c101524 */
[----:B------:R-:W-:Y:S01]  /*79c0*/  F2FP.F16.F32.PACK_AB R32, RZ, R32 ;  /* 0x00000020ff20723e */ /* 0x000fe200000000ff */
[-C--:B------:R-:W-:Y:S01]  /*79d0*/  FMUL R42, R42, R155.reuse ;  /* 0x0000009b2a2a7220 */ /* 0x080fe20000400000 */
[C---:B------:R-:W-:Y:S01]  /*79e0*/  ISETP.GT.AND P5, PT, R0.reuse, RZ, P0 ;  /* 0x000000ff0000720c */ /* 0x040fe200007a4270 */
[-C--:B------:R-:W-:Y:S01]  /*79f0*/  FMUL R43, R43, R155.reuse ;  /* 0x0000009b2b2b7220 */ /* 0x080fe20000400000 */
[----:B------:R-:W-:Y:S01]  /*7a00*/  ISETP.GT.AND P2, PT, R0, 0x8, P1 ;  /* 0x000000080000780c */ /* 0x000fe20000f44270 */
[-C--:B------:R-:W-:Y:S01]  /*7a10*/  FMUL R44, R44, R155.reuse ;  /* 0x0000009b2c2c7220 */ /* 0x080fe20000400000 */
[----:B------:R-:W-:Y:S01]  /*7a20*/  ISETP.GT.AND P1, PT, R3, 0x18, PT ;  /* 0x000000180300780c */ /* 0x000fe20003f24270 */
[----:B------:R-:W-:Y:S01]  /*7a30*/  FMUL R45, R45, R155 ;  /* 0x0000009b2d2d7220 */ /* 0x000fe20000400000 */
[----:B------:R-:W-:Y:S01]  /*7a40*/  F2FP.F16.F32.PACK_AB R33, RZ, R33 ;  /* 0x00000021ff21723e */ /* 0x000fe200000000ff */
[----:B------:R-:W-:Y:S01]  /*7a50*/  @P3 STG.E.U16 desc[UR36][R6.64+0x12], R31 ;  /* 0x0000121f06003986 */ /* 0x000fe2000c101524 */
[----:B------:R-:W-:Y:S01]  /*7a60*/  ISETP.GT.AND P3, PT, R0, 0x8, P0 ;  /* 0x000000080000780c */ /* 0x000fe20000764270 */
[-C--:B------:R-:W-:Y:S01]  /*7a70*/  FMUL R46, R46, R155.reuse ;  /* 0x0000009b2e2e7220 */ /* 0x080fe20000400000 */
[----:B------:R-:W-:Y:S01]  /*7a80*/  ISETP.GT.AND P0, PT, R3, 0x19, PT ;  /* 0x000000190300780c */ /* 0x000fe20003f04270 */
[----:B------:R-:W-:Y:S01]  /*7a90*/  @P4 STG.E.U16 desc[UR36][R4.64+0x20], R32 ;  /* 0x0000202004004986 */ /* 0x000fe2000c101524 */
[C---:B------:R-:W-:Y:S01]  /*7aa0*/  ISETP.GT.AND P4, PT, R0.reuse, RZ, P1 ;  /* 0x000000ff0000720c */ /* 0x040fe20000f84270 */
[-C--:B------:R-:W-:Y:S01]  /*7ab0*/  FMUL R47, R47, R155.reuse ;  /* 0x0000009b2f2f7220 */ /* 0x080fe20000400000 */
[----:B------:R-:W-:Y:S01]  /*7ac0*/  F2FP.F16.F32.PACK_AB R34, RZ, R34 ;  /* 0x00000022ff22723e */ /* 0x000fe200000000ff */
[----:B------:R-:W-:Y:S01]  /*7ad0*/  @P5 STG.E.U16 desc[UR36][R4.64+0x22], R33 ;  /* 0x0000222104005986 */ /* 0x000fe2000c101524 */
[----:B------:R-:W-:Y:S01]  /*7ae0*/  ISETP.GT.AND P5, PT, R0, RZ, P0 ;  /* 0x000000ff0000720c */ /* 0x000fe200007a4270 */
[----:B------:R-:W-:Y:S01]  /*7af0*/  FMUL R48, R48, R155 ;  /* 0x0000009b30307220 */ /* 0x000fe20000400000 */
[----:B------:R-:W-:Y:S01]  /*7b00*/  F2FP.F16.F32.PACK_AB R35, RZ, R35 ;  /* 0x00000023ff23723e */ /* 0x000fe200000000ff */
[----:B------:R-:W-:Y:S01]  /*7b10*/  @P2 STG.E.U16 desc[UR36][R6.64+0x20], R34 ;  /* 0x0000202206002986 */ /* 0x000fe2000c101524 */
[----:B------:R-:W-:Y:S01]  /*7b20*/  F2FP.F16.F32.PACK_AB R36, RZ, R36 ;  /* 0x00000024ff24723e */ /* 0x000fe200000000ff */
[-C--:B------:R-:W-:Y:S01]  /*7b30*/  FMUL R49, R49, R155.reuse ;  /* 0x0000009b31317220 */ /* 0x080fe20000400000 */
[----:B------:R-:W-:Y:S01]  /*7b40*/  ISETP.GT.AND P2, PT, R0, 0x8, P1 ;  /* 0x000000080000780c */ /* 0x000fe20000f44270 */
[----:B------:R-:W-:Y:S01]  /*7b50*/  @P3 STG.E.U16 desc[UR36][R6.64+0x22], R35 ;  /* 0x0000222306003986 */ /* 0x000fe2000c101524 */
[----:B------:R-:W-:Y:S01]  /*7b60*/  ISETP.GT.AND P1, PT, R3, 0x20, PT ;  /* 0x000000200300780c */ /* 0x000fe20003f24270 */
[----:B------:R-:W-:Y:S01]  /*7b70*/  FMUL R50, R50, R155 ;  /* 0x0000009b32327220 */ /* 0x000fe20000400000 */
[----:B------:R-:W-:Y:S01]  /*7b80*/  F2FP.F16.F32.PACK_AB R37, RZ, R37 ;  /* 0x00000025ff25723e */ /* 0x000fe200000000ff */
[----:B------:R-:W-:Y:S01]  /*7b90*/  @P4 STG.E.U16 desc[UR36][R4.64+0x30], R36 ;  /* 0x0000302404004986 */ /* 0x000fe2000c101524 */
[C---:B------:R-:W-:Y:S01]  /*7ba0*/  ISETP.GT.AND P3, PT, R0.reuse, 0x8, P0 ;  /* 0x000000080000780c */ /* 0x040fe20000764270 */
[-C--:B------:R-:W-:Y:S01]  /*7bb0*/  FMUL R51, R51, R155.reuse ;  /* 0x0000009b33337220 */ /* 0x080fe20000400000 */
[----:B------:R-:W-:Y:S01]  /*7bc0*/  ISETP.GT.AND P0, PT, R3, 0x21, PT ;  /* 0x000000210300780c */ /* 0x000fe20003f04270 */
[----:B------:R-:W-:Y:S01]  /*7bd0*/  @P5 STG.E.U16 desc[UR36][R4.64+0x32], R37 ;  /* 0x0000322504005986 */ /* 0x000fe2000c101524 */
[----:B------:R-:W-:Y:S01]  /*7be0*/  ISETP.GT.AND P4, PT, R0, RZ, P1 ;  /* 0x000000ff0000720c */ /* 0x000fe20000f84270 */
[-C--:B------:R-:W-:Y:S01]  /*7bf0*/  FMUL R52, R52, R155.reuse ;  /* 0x0000009b34347220 */ /* 0x080fe20000400000 */
[----:B------:R-:W-:Y:S01]  /*7c00*/  F2FP.F16.F32.PACK_AB R38, RZ, R38 ;  /* 0x00000026ff26723e */ /* 0x000fe200000000ff */
[-C--:B------:R-:W-:Y:S01]  /*7c10*/  FMUL R53, R53, R155.reuse ;  /* 0x0000009b35357220 */ /* 0x080fe20000400000 */
        /* <DEDUP_REMOVED lines=325> */
[----:B------:R-:W-:Y:S01]  /*9070*/  FMUL R151, R151, R155 ;  /* 0x0000009b97977220 */ /* 0x000fe20000400000 */
[----:B------:R-:W-:Y:S01]  /*9080*/  ISETP.GT.AND P2, PT, R0, 0x8, P1 ;  /* 0x000000080000780c */ /* 0x000fe20000f44270 */
[----:B------:R-:W-:Y:S01]  /*9090*/  @P3 STG.E.U16 desc[UR36][R6.64+0x132], R103 ;  /* 0x0001326706003986 */ /* 0x000fe2000c101524 */
[----:B------:R-:W-:-:S02]  /*90a0*/  ISETP.GT.AND P1, PT, R3, 0xa8, PT ;  /* 0x000000a80300780c */ /* 0x000fc40003f24270 */
[----:B------:R-:W-:Y:S01]  /*90b0*/  F2FP.F16.F32.PACK_AB R105, RZ, R105 ;  /* 0x00000069ff69723e */ /* 0x000fe200000000ff */
[----:B------:R-:W-:Y:S01]  /*90c0*/  @P4 STG.E.U16 desc[UR36][R4.64+0x140], R104 ;  /* 0x0001406804004986 */ /* 0x000fe2000c101524 */
[C---:B------:R-:W-:Y:S02]  /*90d0*/  ISETP.GT.AND P3, PT, R0.reuse, 0x8, P0 ;  /* 0x000000080000780c */ /* 0x040fe40000764270 */
[----:B------:R-:W-:Y:S01]  /*90e0*/  ISETP.GT.AND P0, PT, R3, 0xa9, PT ;  /* 0x000000a90300780c */ /* 0x000fe20003f04270 */
[----:B------:R-:W-:Y:S01]  /*90f0*/  @P5 STG.E.U16 desc[UR36][R4.64+0x142], R105 ;  /* 0x0001426904005986 */ /* 0x000fe2000c101524 */
[C---:B------:R-:W-:Y:S02]  /*9100*/  ISETP.GT.AND P4, PT, R0.reuse, RZ, P1 ;  /* 0x000000ff0000720c */ /* 0x040fe40000f84270 */
[----:B------:R-:W-:Y:S02]  /*9110*/  F2FP.F16.F32.PACK_AB R106, RZ, R106 ;  /* 0x0000006aff6a723e */ /* 0x000fe400000000ff */
[----:B------:R-:W-:-:S02]  /*9120*/  ISETP.GT.AND P5, PT, R0, RZ, P0 ;  /* 0x000000ff0000720c */ /* 0x000fc400007a4270 */
[----:B------:R-:W-:Y:S01]  /*9130*/  F2FP.F16.F32.PACK_AB R107, RZ, R107 ;  /* 0x0000006bff6b723e */ /* 0x000fe200000000ff */
[----:B------:R-:W-:Y:S01]  /*9140*/  @P2 STG.E.U16 desc[UR36][R6.64+0x140], R106 ;  /* 0x0001406a06002986 */ /* 0x000fe2000c101524 */
[----:B------:R-:W-:Y:S02]  /*9150*/  F2FP.F16.F32.PACK_AB R108, RZ, R108 ;  /* 0x0000006cff6c723e */ /* 0x000fe400000000ff */
[C---:B------:R-:W-:Y:S01]  /*9160*/  ISETP.GT.AND P2, PT, R0.reuse, 0x8, P1 ;  /* 0x000000080000780c */ /* 0x040fe20000f44270 */
[----:B------:R-:W-:Y:S01]  /*9170*/  @P3 STG.E.U16 desc[UR36][R6.64+0x142], R107 ;  /* 0x0001426b06003986 */ /* 0x000fe2000c101524 */
[----:B------:R-:W-:Y:S02]  /*9180*/  ISETP.GT.AND P1, PT, R3, 0xb0, PT ;  /* 0x000000b00300780c */ /* 0x000fe40003f24270 */
[----:B------:R-:W-:Y:S01]  /*9190*/  F2FP.F16.F32.PACK_AB R109, RZ, R109 ;  /* 0x0000006dff6d723e */ /* 0x000fe200000000ff */
[----:B------:R-:W-:Y:S01]  /*91a0*/  @P4 STG.E.U16 desc[UR36][R4.64+0x150], R108 ;  /* 0x0001506c04004986 */ /* 0x000fe2000c101524 */
[----:B------:R-:W-:-:S02]  /*91b0*/  ISETP.GT.AND P3, PT, R0, 0x8, P0 ;  /* 0x000000080000780c */ /* 0x000fc40000764270 */
[----:B------:R-:W-:Y:S01]  /*91c0*/  ISETP.GT.AND P0, PT, R3, 0xb1, PT ;  /* 0x000000b10300780c */ /* 0x000fe20003f04270 */
[----:B------:R-:W-:Y:S01]  /*91d0*/  @P5 STG.E.U16 desc[UR36][R4.64+0x152], R109 ;  /* 0x0001526d04005986 */ /* 0x000fe2000c101524 */
[C---:B------:R-:W-:Y:S02]  /*91e0*/  ISETP.GT.AND P4, PT, R0.reuse, RZ, P1 ;  /* 0x000000ff0000720c */ /* 0x040fe40000f84270 */
[----:B------:R-:W-:Y:S02]  /*91f0*/  F2FP.F16.F32.PACK_AB R110, RZ, R110 ;  /* 0x0000006eff6e723e */ /* 0x000fe400000000ff */
[----:B------:R-:W-:Y:S02]  /*9200*/  ISETP.GT.AND P5, PT, R0, RZ, P0 ;  /* 0x000000ff0000720c */ /* 0x000fe400007a4270 */
[----:B------:R-:W-:Y:S01]  /*9210*/  F2FP.F16.F32.PACK_AB R111, RZ, R111 ;  /* 0x0000006fff6f723e */ /* 0x000fe200000000ff */
[----:B------:R-:W-:Y:S01]  /*9220*/  @P2 STG.E.U16 desc[UR36][R6.64+0x150], R110 ;  /* 0x0001506e06002986 */ /* 0x000fe2000c101524 */
[----:B------:R-:W-:-:S02]  /*9230*/  F2FP.F16.F32.PACK_AB R112, RZ, R112 ;  /* 0x00000070ff70723e */ /* 0x000fc400000000ff */
[C---:B------:R-:W-:Y:S01]  /*9240*/  ISETP.GT.AND P2, PT, R0.reuse, 0x8, P1 ;  /* 0x000000080000780c */ /* 0x040fe20000f44270 */
[----:B------:R-:W-:Y:S01]  /*9250*/  @P3 STG.E.U16 desc[UR36][R6.64+0x152], R111 ;  /* 0x0001526f06003986 */ /* 0x000fe2000c101524 */
[C---:B------:R-:W-:Y:S02]  /*9260*/  ISETP.GT.AND P1, PT, R3.reuse, 0xb8, PT ;  /* 0x000000b80300780c */ /* 0x040fe40003f24270 */
[----:B------:R-:W-:Y:S01]  /*9270*/  F2FP.F16.F32.PACK_AB R113, RZ, R113 ;  /* 0x00000071ff71723e */ /* 0x000fe200000000ff */
[----:B------:R-:W-:Y:S01]  /*9280*/  @P4 STG.E.U16 desc[UR36][R4.64+0x160], R112 ;  /* 0x0001607004004986 */ /* 0x000fe2000c101524 */
[C---:B------:R-:W-:Y:S02]  /*9290*/  ISETP.GT.AND P3, PT, R0.reuse, 0x8, P0 ;  /* 0x000000080000780c */ /* 0x040fe40000764270 */
[----:B------:R-:W-:Y:S01]  /*92a0*/  ISETP.GT.AND P0, PT, R3, 0xb9, PT ;  /* 0x000000b90300780c */ /* 0x000fe20003f04270 */
[----:B------:R-:W-:Y:S01]  /*92b0*/  @P5 STG.E.U16 desc[UR36][R4.64+0x162], R113 ;  /* 0x0001627104005986 */ /* 0x000fe2000c101524 */
[----:B------:R-:W-:-:S02]  /*92c0*/  ISETP.GT.AND P4, PT, R0, RZ, P1 ;  /* 0x000000ff0000720c */ /* 0x000fc40000f84270 */
[----:B------:R-:W-:Y:S02]  /*92d0*/  F2FP.F16.F32.PACK_AB R114, RZ, R114 ;  /* 0x00000072ff72723e */ /* 0x000fe400000000ff */
[C---:B------:R-:W-:Y:S02]  /*92e0*/  ISETP.GT.AND P5, PT, R0.reuse, RZ, P0 ;  /* 0x000000ff0000720c */ /* 0x040fe400007a4270 */
[----:B------:R-:W-:Y:S01]  /*92f0*/  F2FP.F16.F32.PACK_AB R115, RZ, R115 ;  /* 0x00000073ff73723e */ /* 0x000fe200000000ff */
[----:B------:R-:W-:Y:S01]  /*9300*/  @P2 STG.E.U16 desc[UR36][R6.64+0x160], R114 ;  /* 0x0001607206002986 */ /* 0x000fe2000c101524 */
[----:B------:R-:W-:Y:S02]  /*9310*/  F2FP.F16.F32.PACK_AB R116, RZ, R116 ;  /* 0x00000074ff74723e */ /* 0x000fe400000000ff */
        /* <DEDUP_REMOVED lines=65> */
[----:B------:R-:W-:Y:S02]  /*9730*/  ISETP.GT.AND P5, PT, R0, RZ, P0 ;  /* 0x000000ff0000720c */ /* 0x000fe400007a4270 */
[----:B------:R-:W-:Y:S02]  /*9740*/  F2FP.F16.F32.PACK_AB R134, RZ, R134 ;  /* 0x00000086ff86723e */ /* 0x000fe400000000ff */
[----:B------:R-:W-:Y:S02]  /*9750*/  F2FP.F16.F32.PACK_AB R135, RZ, R135 ;  /* 0x00000087ff87723e */ /* 0x000fe400000000ff */
[----:B------:R-:W-:Y:S01]  /*9760*/  F2FP.F16.F32.PACK_AB R136, RZ, R136 ;  /* 0x00000088ff88723e */ /* 0x000fe200000000ff */
[----:B------:R-:W-:Y:S01]  /*9770*/  @P2 STG.E.U16 desc[UR36][R6.64+0x1b0], R134 ;  /* 0x0001b08606002986 */ /* 0x000fe2000c101524 */
[----:B------:R-:W-:-:S02]  /*9780*/  F2FP.F16.F32.PACK_AB R137, RZ, R137 ;  /* 0x00000089ff89723e */ /* 0x000fc400000000ff */
[C---:B------:R-:W-:Y:S01]  /*9790*/  ISETP.GT.AND P1, PT, R0.reuse, 0x8, P1 ;  /* 0x000000080000780c */ /* 0x040fe20000f24270 */
[----:B------:R-:W-:Y:S01]  /*97a0*/  @P3 STG.E.U16 desc[UR36][R6.64+0x1b2], R135 ;  /* 0x0001b28706003986 */ /* 0x000fe2000c101524 */
[C---:B------:R-:W-:Y:S02]  /*97b0*/  ISETP.GT.AND P2, PT, R0.reuse, 0x8, P0 ;  /* 0x000000080000780c */ /* 0x040fe40000744270 */
[C---:B------:R-:W-:Y:S01]  /*97c0*/  ISETP.GT.AND P0, PT, R3.reuse, 0xe9, PT ;  /* 0x000000e90300780c */ /* 0x040fe20003f04270 */
[----:B------:R-:W-:Y:S01]  /*97d0*/  @P4 STG.E.U16 desc[UR36][R4.64+0x1c0], R136 ;  /* 0x0001c08804004986 */ /* 0x000fe2000c101524 */
[----:B------:R-:W-:Y:S02]  /*97e0*/  ISETP.GT.AND P4, PT, R3, 0xe8, PT ;  /* 0x000000e80300780c */ /* 0x000fe40003f84270 */
[----:B------:R-:W-:Y:S01]  /*97f0*/  F2FP.F16.F32.PACK_AB R138, RZ, R138 ;  /* 0x0000008aff8a723e */ /* 0x000fe200000000ff */
[----:B------:R-:W-:Y:S01]  /*9800*/  @P5 STG.E.U16 desc[UR36][R4.64+0x1c2], R137 ;  /* 0x0001c28904005986 */ /* 0x000fe2000c101524 */
[----:B------:R-:W-:-:S02]  /*9810*/  ISETP.GT.AND P5, PT, R0, RZ, P4 ;  /* 0x000000ff0000720c */ /* 0x000fc400027a4270 */
[----:B------:R-:W-:Y:S01]  /*9820*/  F2FP.F16.F32.PACK_AB R139, RZ, R139 ;  /* 0x0000008bff8b723e */ /* 0x000fe200000000ff */
[----:B------:R-:W-:Y:S01]  /*9830*/  @P1 STG.E.U16 desc[UR36][R6.64+0x1c0], R138 ;  /* 0x0001c08a06001986 */ /* 0x000fe2000c101524 */
[----:B------:R-:W-:Y:S02]  /*9840*/  F2FP.F16.F32.PACK_AB R140, RZ, R140 ;  /* 0x0000008cff8c723e */ /* 0x000fe400000000ff */
[C---:B------:R-:W-:Y:S01]  /*9850*/  ISETP.GT.AND P3, PT, R0.reuse, RZ, P0 ;  /* 0x000000ff0000720c */ /* 0x040fe20000764270 */
[----:B------:R-:W-:Y:S01]  /*9860*/  @P2 STG.E.U16 desc[UR36][R6.64+0x1c2], R139 ;  /* 0x0001c28b06002986 */ /* 0x000fe2000c101524 */
[C---:B------:R-:W-:Y:S02]  /*9870*/  ISETP.GT.AND P4, PT, R0.reuse, 0x8, P4 ;  /* 0x000000080000780c */ /* 0x040fe40002784270 */
[----:B------:R-:W-:Y:S02]  /*9880*/  F2FP.F16.F32.PACK_AB R141, RZ, R141 ;  /* 0x0000008dff8d723e */ /* 0x000fe400000000ff */
[----:B------:R-:W-:Y:S01]  /*9890*/  F2FP.F16.F32.PACK_AB R142, RZ, R142 ;  /* 0x0000008eff8e723e */ /* 0x000fe200000000ff */
[----:B------:R-:W-:Y:S01]  /*98a0*/  @P5 STG.E.U16 desc[UR36][R4.64+0x1d0], R140 ;  /* 0x0001d08c04005986 */ /* 0x000fe2000c101524 */
[----:B------:R-:W-:-:S02]  /*98b0*/  ISETP.GT.AND P5, PT, R0, 0x8, P0 ;  /* 0x000000080000780c */ /* 0x000fc400007a4270 */
[----:B------:R-:W-:Y:S02]  /*98c0*/  F2FP.F16.F32.PACK_AB R143, RZ, R143 ;  /* 0x0000008fff8f723e */ /* 0x000fe400000000ff */
[C---:B------:R-:W-:Y:S01]  /*98d0*/  ISETP.GT.AND P0, PT, R3.reuse, 0xf1, PT ;  /* 0x000000f10300780c */ /* 0x040fe20003f04270 */
[----:B------:R-:W-:Y:S01]  /*98e0*/  @P3 STG.E.U16 desc[UR36][R4.64+0x1d2], R141 ;  /* 0x0001d28d04003986 */ /* 0x000fe2000c101524 */
[----:B------:R-:W-:Y:S02]  /*98f0*/  ISETP.GT.AND P3, PT, R3, 0xf0, PT ;  /* 0x000000f00300780c */ /* 0x000fe40003f64270 */
[----:B------:R-:W-:Y:S01]  /*9900*/  F2FP.F16.F32.PACK_AB R144, RZ, R144 ;  /* 0x00000090ff90723e */ /* 0x000fe200000000ff */
[----:B------:R-:W-:Y:S01]  /*9910*/  @P4 STG.E.U16 desc[UR36][R6.64+0x1d0], R142 ;  /* 0x0001d08e06004986 */ /* 0x000fe2000c101524 */
[C---:B------:R-:W-:Y:S02]  /*9920*/  ISETP.GT.AND P4, PT, R0.reuse, RZ, P3 ;  /* 0x000000ff0000720c */ /* 0x040fe40001f84270 */
[----:B------:R-:W-:Y:S01]  /*9930*/  F2FP.F16.F32.PACK_AB R145, RZ, R145 ;  /* 0x00000091ff91723e */ /* 0x000fe200000000ff */
[----:B------:R-:W-:Y:S01]  /*9940*/  @P5 STG.E.U16 desc[UR36][R6.64+0x1d2], R143 ;  /* 0x0001d28f06005986 */ /* 0x000fe2000c101524 */
[----:B------:R-:W-:-:S02]  /*9950*/  ISETP.GT.AND P5, PT, R0, RZ, P0 ;  /* 0x000000ff0000720c */ /* 0x000fc400007a4270 */
[C---:B------:R-:W-:Y:S02]  /*9960*/  ISETP.GT.AND P2, PT, R3.reuse, 0xf8, PT ;  /* 0x000000f80300780c */ /* 0x040fe40003f44270 */
[----:B------:R-:W-:Y:S02]  /*9970*/  ISETP.GT.AND P1, PT, R3, 0xf9, PT ;  /* 0x000000f90300780c */ /* 0x000fe40003f24270 */
[C---:B------:R-:W-:Y:S02]  /*9980*/  ISETP.GT.AND P3, PT, R0.reuse, 0x8, P3 ;  /* 0x000000080000780c */ /* 0x040fe40001f64270 */
[C---:B------:R-:W-:Y:S01]  /*9990*/  ISETP.GT.AND P0, PT, R0.reuse, 0x8, P0 ;  /* 0x000000080000780c */ /* 0x040fe20000704270 */
[----:B------:R-:W-:Y:S01]  /*99a0*/  @P4 STG.E.U16 desc[UR36][R4.64+0x1e0], R144 ;  /* 0x0001e09004004986 */ /* 0x000fe2000c101524 */
[C---:B------:R-:W-:Y:S02]  /*99b0*/  ISETP.GT.AND P4, PT, R0.reuse, RZ, P1 ;  /* 0x000000ff0000720c */ /* 0x040fe40000f84270 */
[----:B------:R-:W-:Y:S01]  /*99c0*/  F2FP.F16.F32.PACK_AB R146, RZ, R146 ;  /* 0x00000092ff92723e */ /* 0x000fe200000000ff */
[----:B------:R-:W-:Y:S01]  /*99d0*/  @P5 STG.E.U16 desc[UR36][R4.64+0x1e2], R145 ;  /* 0x0001e29104005986 */ /* 0x000fe2000c101524 */
[----:B------:R-:W-:-:S02]  /*99e0*/  ISETP.GT.AND P5, PT, R0, RZ, P2 ;  /* 0x000000ff0000720c */ /* 0x000fc400017a4270 */
[C---:B------:R-:W-:Y:S02]  /*99f0*/  ISETP.GT.AND P2, PT, R0.reuse, 0x8, P2 ;  /* 0x000000080000780c */ /* 0x040fe40001744270 */
[----:B------:R-:W-:Y:S01]  /*9a00*/  F2FP.F16.F32.PACK_AB R147, RZ, R147 ;  /* 0x00000093ff93723e */ /* 0x000fe200000000ff */
[----:B------:R-:W-:Y:S01]  /*9a10*/  @P3 STG.E.U16 desc[UR36][R6.64+0x1e0], R146 ;  /* 0x0001e09206003986 */ /* 0x000fe2000c101524 */
[----:B------:R-:W-:Y:S02]  /*9a20*/  ISETP.GT.AND P1, PT, R0, 0x8, P1 ;  /* 0x000000080000780c */ /* 0x000fe40000f24270 */
[----:B------:R-:W-:Y:S01]  /*9a30*/  F2FP.F16.F32.PACK_AB R148, RZ, R148 ;  /* 0x00000094ff94723e */ /* 0x000fe200000000ff */
[----:B------:R-:W-:Y:S01]  /*9a40*/  @P0 STG.E.U16 desc[UR36][R6.64+0x1e2], R147 ;  /* 0x0001e29306000986 */ /* 0x000fe2000c101524 */
[----:B------:R-:W-:Y:S02]  /*9a50*/  F2FP.F16.F32.PACK_AB R149, RZ, R149 ;  /* 0x00000095ff95723e */ /* 0x000fe400000000ff */
[----:B------:R-:W-:Y:S01]  /*9a60*/  F2FP.F16.F32.PACK_AB R150, RZ, R150 ;  /* 0x00000096ff96723e */ /* 0x000fe200000000ff */
[----:B------:R-:W-:Y:S01]  /*9a70*/  @P5 STG.E.U16 desc[UR36][R4.64+0x1f0], R148 ;  /* 0x0001f09404005986 */ /* 0x000fe2000c101524 */
[----:B------:R-:W-:-:S03]  /*9a80*/  F2FP.F16.F32.PACK_AB R151, RZ, R151 ;  /* 0x00000097ff97723e */ /* 0x000fc600000000ff */
[----:B------:R0:W-:Y:S02]  /*9a90*/  @P4 STG.E.U16 desc[UR36][R4.64+0x1f2], R149 ;  /* 0x0001f29504004986 */ /* 0x0001e4000c101524 */
[----:B0-----:R-:W-:Y:S02]  /*9aa0*/  @P2 IMAD.MOV.U32 R4, RZ, RZ, R6 ;  /* 0x000000ffff042224 */ /* 0x001fe400078e0006 */
[----:B------:R-:W-:-:S05]  /*9ab0*/  @P2 IMAD.MOV.U32 R5, RZ, RZ, R7 ;  /* 0x000000ffff052224 */ /* 0x000fca00078e0007 */
[----:B------:R0:W-:Y:S04]  /*9ac0*/  @P2 STG.E.U16 desc[UR36][R4.64+0x1f0], R150 ;  /* 0x0001f09604002986 */ /* 0x0001e8000c101524 */
[----:B------:R0:W-:Y:S02]  /*9ad0*/  @P1 STG.E.U16 desc[UR36][R6.64+0x1f2], R151 ;  /* 0x0001f29706001986 */ /* 0x0001e4000c101524 */
.L_x_289:
[----:B------:R-:W-:Y:S05]  /*9ae0*/  BSYNC B0 ;  /* 0x0000000000007941 */ /* 0x000fea0003800000 */
.L_x_35:
[----:B------:R-:W-:Y:S01]  /*9af0*/  ULDC UR4, c[0x0][0xc] ;  /* 0x0000030000047ab9 */ /* 0x000fe20000000800 */
[----:B------:R-:W-:Y:S01]  /*9b00*/  ULDC UR5, c[0x0][0x10] ;  /* 0x0000040000057ab9 */ /* 0x000fe20000000800 */
[----:B0-----:R-:W0:Y:S01]  /*9b10*/  LDC R3, c[0x0][0x14] ;  /* 0x00000500ff037b82 */ /* 0x001e220000000800 */
[----:B------:R-:W-:Y:S01]  /*9b20*/  UIMAD.WIDE.U32 UR4, UR4, UR5, URZ ;  /* 0x00000005040472a5 */ /* 0x000fe2000f8e003f */
[----:B------:R-:W-:Y:S01]  /*9b30*/  PRMT R0, RZ, 0x7610, R0 ;  /* 0x00007610ff007816 */ /* 0x000fe20000000000 */
[----:B------:R-:W-:Y:S02]  /*9b40*/  IMAD.MOV.U32 R153, RZ, RZ, -0x1 ;  /* 0xffffffffff997424 */ /* 0x000fe400078e00ff */
[----:B------:R-:W-:Y:S02]  /*9b50*/  IMAD.MOV.U32 R23, RZ, RZ, -0x1 ;  /* 0xffffffffff177424 */ /* 0x000fe400078e00ff */
[----:B0-----:R-:W-:-:S04]  /*9b60*/  IMAD.WIDE.U32 R16, R3, UR4, R16 ;  /* 0x0000000403107c25 */ /* 0x001fc8000f8e0010 */
[----:B------:R-:W-:Y:S01]  /*9b70*/  IMAD R3, R3, UR5, RZ ;  /* 0x0000000503037c24 */ /* 0x000fe2000f8e02ff */
[----:B------:R-:W-:Y:S02]  /*9b80*/  ULDC.64 UR4, c[0x0][0x650] ;  /* 0x0001940000047ab9 */ /* 0x000fe40000000a00 */
[----:B------:R-:W-:Y:S01]  /*9b90*/  ISETP.GE.U32.AND P0, PT, R16, UR4, PT ;  /* 0x0000000410007c0c */ /* 0x000fe2000bf06070 */
[----:B------:R-:W-:-:S05]  /*9ba0*/  IMAD.IADD R17, R17, 0x1, R3 ;  /* 0x0000000111117824 */ /* 0x000fca00078e0203 */
[----:B------:R-:W-:-:S13]  /*9bb0*/  ISETP.GE.U32.AND.EX P0, PT, R17, UR5, PT, P0 ;  /* 0x0000000511007c0c */ /* 0x000fda000bf06100 */
[----:B------:R-:W-:Y:S05]  /*9bc0*/  @P0 BRA `(.L_x_290) ;  /* 0x0000000400640947 */ /* 0x000fea0003800000 */
[----:B------:R-:W0:Y:S01]  /*9bd0*/  S2R R12, SR_CTAID.X ;  /* 0x00000000000c7919 */ /* 0x000e220000002500 */
[----:B------:R-:W0:Y:S01]  /*9be0*/  LDC.64 R10, c[0x0][0x628] ;  /* 0x00018a00ff0a7b82 */ /* 0x000e220000000a00 */
[----:B------:R-:W-:Y:S01]  /*9bf0*/  ULDC UR4, c[0x0][0x150] ;  /* 0x0000540000047ab9 */ /* 0x000fe20000000800 */
[----:B-1234-:R-:W-:Y:S01]  /*9c00*/  IMAD.MOV.U32 R8, RZ, RZ, R16 ;  /* 0x000000ffff087224 */ /* 0x01efe200078e0010 */
[----:B-----5:R-:W1:Y:S01]  /*9c10*/  S2R R24, SR_CTAID.Y ;  /* 0x0000000000187919 */ /* 0x020e620000002600 */
[----:B------:R-:W-:-:S04]  /*9c20*/  IMAD.MOV.U32 R9, RZ, RZ, R17 ;  /* 0x000000ffff097224 */ /* 0x000fc800078e0011 */
[----:B------:R-:W2:Y:S08]  /*9c30*/  LDC R21, c[0x0][0x144] ;  /* 0x00005100ff157b82 */ /* 0x000eb00000000800 */
[----:B------:R-:W3:Y:S08]  /*9c40*/  LDC R0, c[0x0][0x630] ;  /* 0x00018c00ff007b82 */ /* 0x000ef00000000800 */
[----:B------:R-:W4:Y:S01]  /*9c50*/  LDC.64 R14, c[0x0][0x620] ;  /* 0x00018800ff0e7b82 */ /* 0x000f220000000a00 */
[----:B0-----:R-:W-:-:S04]  /*9c60*/  ISETP.NE.U32.AND P0, PT, R10, RZ, PT ;  /* 0x000000ff0a00720c */ /* 0x001fc80003f05070 */
[----:B------:R-:W-:Y:S02]  /*9c70*/  ISETP.NE.AND.EX P0, PT, R11, RZ, PT, P0 ;  /* 0x000000ff0b00720c */ /* 0x000fe40003f05300 */
[----:B------:R-:W-:-:S05]  /*9c80*/  I2FP.F32.U32 R3, R12 ;  /* 0x0000000c00037245 */ /* 0x000fca0000201000 */
[----:B------:R-:W-:-:S04]  /*9c90*/  FMUL R3, R3, UR4 ;  /* 0x0000000403037c20 */ /* 0x000fc80008400000 */
[----:B------:R0:W0:Y:S02]  /*9ca0*/  F2I.U32.TRUNC.NTZ R20, R3 ;  /* 0x0000000300147305 */ /* 0x000024000020f000 */
[----:B-123--:R-:W-:Y:S05]  /*9cb0*/  @!P0 BRA `(.L_x_291) ;  /* 0x0000000000288947 */ /* 0x00efea0003800000 */
[----:B0-----:R-:W0:Y:S02]  /*9cc0*/  LDC R3, c[0x0][0x634] ;  /* 0x00018d00ff037b82 */ /* 0x001e240000000800 */
        /* <DEDUP_REMOVED lines=9> */
.L_x_291:
[----:B------:R-:W1:Y:S01]  /*9d60*/  LDC.64 R28, c[0x0][0x640] ;  /* 0x00019000ff1c7b82 */ /* 0x000e620000000a00 */
[-CC-:B------:R-:W-:Y:S01]  /*9d70*/  SHF.R.U64 R23, R8, R0.reuse, R9.reuse ;  /* 0x0000000008177219 */ /* 0x180fe20000001209 */
[----:B0-----:R-:W-:Y:S01]  /*9d80*/  IMAD.MOV R20, RZ, RZ, -R20 ;  /* 0x000000ffff147224 */ /* 0x001fe200078e0a14 */
[----:B------:R-:W-:Y:S01]  /*9d90*/  SHF.R.U32.HI R0, RZ, R0, R9 ;  /* 0x00000000ff007219 */ /* 0x000fe20000011609 */
[----:B------:R-:W-:Y:S01]  /*9da0*/  ULDC UR4, c[0x0][0x154] ;  /* 0x0000550000047ab9 */ /* 0x000fe20000000800 */
[----:B------:R-:W-:Y:S01]  /*9db0*/  IADD3 R3, P0, RZ, -R23, RZ ;  /* 0x80000017ff037210 */ /* 0x000fe20007f1e0ff */
[----:B------:R-:W-:Y:S02]  /*9dc0*/  IMAD R21, R21, R20, R12 ;  /* 0x0000001415157224 */ /* 0x000fe400078e020c */
[----:B------:R-:W0:Y:S01]  /*9dd0*/  LDC R6, c[0x0][0x618] ;  /* 0x00018600ff067b82 */ /* 0x000e220000000800 */
[----:B------:R-:W-:Y:S02]  /*9de0*/  IMAD.MOV.U32 R7, RZ, RZ, 0x1 ;  /* 0x00000001ff077424 */ /* 0x000fe400078e00ff */
[----:B------:R-:W-:-:S04]  /*9df0*/  IMAD.X R5, RZ, RZ, ~R0, P0 ;  /* 0x000000ffff057224 */ /* 0x000fc800000e0e00 */
[-C--:B----4-:R-:W-:Y:S01]  /*9e00*/  IMAD R0, R5, R14.reuse, RZ ;  /* 0x0000000e05007224 */ /* 0x090fe200078e02ff */
[----:B------:R-:W2:Y:S01]  /*9e10*/  LDC R8, c[0x0][0x608] ;  /* 0x00018200ff087b82 */ /* 0x000ea20000000800 */
[----:B------:R-:W-:-:S04]  /*9e20*/  IMAD.WIDE.U32 R4, R3, R14, R16 ;  /* 0x0000000e03047225 */ /* 0x000fc800078e0010 */
[----:B------:R-:W-:Y:S01]  /*9e30*/  IMAD R3, R3, R15, R0 ;  /* 0x0000000f03037224 */ /* 0x000fe200078e0200 */
[----:B------:R-:W-:Y:S02]  /*9e40*/  I2FP.F32.U32 R0, R24 ;  /* 0x0000001800007245 */ /* 0x000fe40000201000 */
[----:B------:R-:W3:Y:S01]  /*9e50*/  LDC R26, c[0x0][0x658] ;  /* 0x00019600ff1a7b82 */ /* 0x000ee20000000800 */
[----:B------:R-:W-:Y:S01]  /*9e60*/  IMAD.IADD R3, R5, 0x1, R3 ;  /* 0x0000000105037824 */ /* 0x000fe200078e0203 */
[----:B-1----:R-:W-:Y:S01]  /*9e70*/  ISETP.NE.U32.AND P0, PT, R28, RZ, PT ;  /* 0x000000ff1c00720c */ /* 0x002fe20003f05070 */
[----:B------:R-:W-:Y:S01]  /*9e80*/  FMUL R0, R0, UR4 ;  /* 0x0000000400007c20 */ /* 0x000fe20008400000 */
[----:B------:R-:W-:Y:S02]  /*9e90*/  IMAD.MOV.U32 R5, RZ, RZ, -0x1 ;  /* 0xffffffffff057424 */ /* 0x000fe400078e00ff */
[----:B------:R-:W-:Y:S01]  /*9ea0*/  ISETP.NE.AND.EX P0, PT, R29, RZ, PT, P0 ;  /* 0x000000ff1d00720c */ /* 0x000fe20003f05300 */
[----:B------:R1:W4:Y:S01]  /*9eb0*/  F2I.U32.TRUNC.NTZ R13, R0 ;  /* 0x00000000000d7305 */ /* 0x000322000020f000 */
[----:B------:R-:W1:Y:S01]  /*9ec0*/  LDC R15, c[0x0][0x148] ;  /* 0x00005200ff0f7b82 */ /* 0x000e620000000800 */
[----:B0-----:R-:W-:-:S02]  /*9ed0*/  SHF.R.U64 R12, R4, R6, R3 ;  /* 0x00000006040c7219 */ /* 0x001fc40000001203 */
[----:B------:R-:W-:-:S05]  /*9ee0*/  SHF.R.U32.HI R3, RZ, R6, R3 ;  /* 0x00000006ff037219 */ /* 0x000fca0000011603 */
[----:B------:R-:W0:Y:S01]  /*9ef0*/  LDC R20, c[0x0][0x600] ;  /* 0x00018000ff147b82 */ /* 0x000e220000000800 */
[-CC-:B--2---:R-:W-:Y:S02]  /*9f00*/  SHF.R.U64 R10, R12, R8.reuse, R3.reuse ;  /* 0x000000080c0a7219 */ /* 0x184fe40000001203 */
[----:B------:R-:W-:-:S05]  /*9f10*/  SHF.R.U32.HI R3, RZ, R8, R3 ;  /* 0x00000008ff037219 */ /* 0x000fca0000011603 */
[----:B------:R-:W2:Y:S01]  /*9f20*/  LDC R27, c[0x0][0x648] ;  /* 0x00019200ff1b7b82 */ /* 0x000ea20000000800 */
[-C--:B---3--:R-:W-:Y:S02]  /*9f30*/  SHF.L.U32 R4, R5, R26.reuse, RZ ;  /* 0x0000001a05047219 */ /* 0x088fe400000006ff */
[--C-:B------:R-:W-:Y:S02]  /*9f40*/  SHF.R.U64 R14, R10, R26, R3.reuse ;  /* 0x0000001a0a0e7219 */ /* 0x100fe40000001203 */
[----:B------:R-:W-:Y:S02]  /*9f50*/  LOP3.LUT R25, RZ, R4, RZ, 0x33, !PT ;  /* 0x00000004ff197212 */ /* 0x000fe400078e33ff */
[-C--:B------:R-:W-:Y:S01]  /*9f60*/  SHF.R.U32.HI R5, RZ, R26.reuse, R3 ;  /* 0x0000001aff057219 */ /* 0x080fe20000011603 */
[----:B------:R-:W3:Y:S01]  /*9f70*/  LDC R30, c[0x0][0x638] ;  /* 0x00018e00ff1e7b82 */ /* 0x000ee20000000800 */
[----:B------:R-:W-:Y:S01]  /*9f80*/  SHF.L.U32 R154, R7, R26, RZ ;  /* 0x0000001a079a7219 */ /* 0x000fe200000006ff */
[----:B------:R-:W-:-:S06]  /*9f90*/  IMAD.MOV.U32 R4, RZ, RZ, R14 ;  /* 0x000000ffff047224 */ /* 0x000fcc00078e000e */
[----:B------:R-:W0:Y:S01]  /*9fa0*/  LDC R31, c[0x0][0x610] ;  /* 0x00018400ff1f7b82 */ /* 0x000e220000000800 */
[----:B----4-:R-:W-:Y:S05]  /*9fb0*/  @!P0 BRA `(.L_x_292) ;  /* 0x0000000000288947 */ /* 0x010fea0003800000 */
        /* <DEDUP_REMOVED lines=10> */
.L_x_292:
[----:B------:R-:W-:Y:S01]  /*a060*/  ISETP.NE.AND P0, PT, R2, 0x1, PT ;  /* 0x000000010200780c */ /* 0x000fe20003f05270 */
[----:B0-----:R-:W-:Y:S01]  /*a070*/  VIADD R7, R20, 0xffffffff ;  /* 0xffffffff14077836 */ /* 0x001fe20000000000 */
[----:B-12---:R-:W-:Y:S01]  /*a080*/  SHF.R.U64 R0, R4, R27, R5 ;  /* 0x0000001b04007219 */ /* 0x006fe20000001205 */
[----:B------:R-:W-:Y:S01]  /*a090*/  IMAD.MOV R13, RZ, RZ, -R13 ;  /* 0x000000ffff0d7224 */ /* 0x000fe200078e0a0d */
[----:B------:R-:W-:Y:S01]  /*a0a0*/  LOP3.LUT R5, R10, R25, RZ, 0xc0, !PT ;  /* 0x000000190a057212 */ /* 0x000fe200078ec0ff */
[----:B------:R-:W-:Y:S02]  /*a0b0*/  IMAD.MOV.U32 R4, RZ, RZ, 0x1 ;  /* 0x00000001ff047424 */ /* 0x000fe400078e00ff */
[----:B------:R-:W-:Y:S02]  /*a0c0*/  IMAD.MOV R3, RZ, RZ, -R0 ;  /* 0x000000ffff037224 */ /* 0x000fe400078e0a00 */
[----:B------:R-:W-:Y:S01]  /*a0d0*/  IMAD R154, R154, R0, R5 ;  /* 0x000000009a9a7224 */ /* 0x000fe200078e0205 */
[----:B------:R-:W-:Y:S01]  /*a0e0*/  LOP3.LUT R5, R12, R7, RZ, 0xc0, !PT ;  /* 0x000000070c057212 */ /* 0x000fe200078ec0ff */
[----:B---3--:R-:W-:-:S02]  /*a0f0*/  IMAD R0, R3, R30, R14 ;  /* 0x0000001e03007224 */ /* 0x008fc400078e020e */
[----:B------:R-:W-:Y:S02]  /*a100*/  @P0 IMAD R21, R15, R13, R24 ;  /* 0x0000000d0f150224 */ /* 0x000fe400078e0218 */
[----:B------:R-:W-:Y:S01]  /*a110*/  IMAD R3, R0, R20, R5 ;  /* 0x0000001400037224 */ /* 0x000fe200078e0205 */
[----:B------:R-:W-:Y:S01]  /*a120*/  PRMT R0, R4, 0x7610, R0 ;  /* 0x0000761004007816 */ /* 0x000fe20000000000 */
[----:B------:R-:W-:-:S05]  /*a130*/  IMAD R154, R154, R31, R21 ;  /* 0x0000001f9a9a7224 */ /* 0x000fca00078e0215 */
[----:B------:R-:W-:Y:S02]  /*a140*/  SEL R153, R3, R154, !P0 ;  /* 0x0000009a03997207 */ /* 0x000fe40004000000 */
[----:B------:R-:W-:-:S07]  /*a150*/  SEL R154, R154, R3, !P0 ;  /* 0x000000039a9a7207 */ /* 0x000fce0004000000 */
.L_x_290:
[----:B------:R-:W-:-:S13]  /*a160*/  LOP3.LUT P0, RZ, R0, 0xff, RZ, 0xc0, !PT ;  /* 0x000000ff00ff7812 */ /* 0x000fda000780c0ff */
[----:B------:R-:W-:Y:S05]  /*a170*/  @P0 BRA `(.L_x_293) ;  /* 0xffffff7000540947 */ /* 0x000fea000383ffff */
[----:B------:R-:W-:Y:S05]  /*a180*/  EXIT ;  /* 0x000000000000794d */ /* 0x000fea0003800000 */
.L_x_8:
[----:B0-----:R-:W-:Y:S01]  /*a190*/  ULDC.64 UR4, c[0x0][0x650] ;  /* 0x0001940000047ab9 */ /* 0x001fe20000000a00 */
        /* <DEDUP_REMOVED lines=25> */
.L_x_295:
[----:B------:R-:W0:Y:S01]  /*a330*/  LDC.64 R28, c[0x0][0x640] ;  /* 0x00019000ff1c7b82 */ /* 0x000e220000000a00 */
[-CC-:B------:R-:W-:Y:S01]  /*a340*/  SHF.R.U64 R22, R12, R6.reuse, R13.reuse ;  /* 0x000000060c167219 */ /* 0x180fe2000000120d */
[----:B------:R-:W-:Y:S01]  /*a350*/  IMAD.MOV.U32 R30, RZ, RZ, 0x1 ;  /* 0x00000001ff1e7424 */ /* 0x000fe200078e00ff */
[----:B------:R-:W-:Y:S02]  /*a360*/  SHF.R.U32.HI R6, RZ, R6, R13 ;  /* 0x00000006ff067219 */ /* 0x000fe4000001160d */
        /* <DEDUP_REMOVED lines=8> */
[----:B------:R-:W-:Y:S01]  /*a3f0*/  IMAD.IADD R9, R9, 0x1, R11 ;  /* 0x0000000109097824 */ /* 0x000fe200078e020b */
[----:B0-----:R-:W-:-:S04]  /*a400*/  ISETP.NE.U32.AND P0, PT, R28, RZ, PT ;  /* 0x000000ff1c00720c */ /* 0x001fc80003f05070 */
[----:B------:R-:W-:Y:S02]  /*a410*/  ISETP.NE.AND.EX P0, PT, R29, RZ, PT, P0 ;  /* 0x000000ff1d00720c */ /* 0x000fe40003f05300 */
[----:B------:R-:W0:Y:S01]  /*a420*/  LDC R20, c[0x0][0x600] ;  /* 0x00018000ff147b82 */ /* 0x000e220000000800 */
[-CC-:B-1----:R-:W-:Y:S01]  /*a430*/  SHF.R.U64 R14, R8, R10.reuse, R9.reuse ;  /* 0x0000000a080e7219 */ /* 0x182fe20000001209 */
[----:B------:R-:W-:Y:S01]  /*a440*/  IMAD.MOV.U32 R8, RZ, RZ, -0x1 ;  /* 0xffffffffff087424 */ /* 0x000fe200078e00ff */
[----:B------:R-:W-:-:S05]  /*a450*/  SHF.R.U32.HI R9, RZ, R10, R9 ;  /* 0x0000000aff097219 */ /* 0x000fca0000011609 */
[----:B------:R-:W1:Y:S01]  /*a460*/  LDC R24, c[0x0][0x648] ;  /* 0x00019200ff187b82 */ /* 0x000e620000000800 */
[-CC-:B--2---:R-:W-:Y:S02]  /*a470*/  SHF.R.U64 R23, R14, R12.reuse, R9.reuse ;  /* 0x0000000c0e177219 */ /* 0x184fe40000001209 */
[----:B------:R-:W-:-:S05]  /*a480*/  SHF.R.U32.HI R6, RZ, R12, R9 ;  /* 0x0000000cff067219 */ /* 0x000fca0000011609 */
[----:B------:R-:W2:Y:S01]  /*a490*/  LDC R26, c[0x0][0x638] ;  /* 0x00018e00ff1a7b82 */ /* 0x000ea20000000800 */
[-C--:B---3--:R-:W-:Y:S02]  /*a4a0*/  SHF.L.U32 R8, R8, R27.reuse, RZ ;  /* 0x0000001b08087219 */ /* 0x088fe400000006ff */
[-CC-:B------:R-:W-:Y:S02]  /*a4b0*/  SHF.R.U64 R25, R23, R27.reuse, R6.reuse ;  /* 0x0000001b17197219 */ /* 0x180fe40000001206 */
[----:B------:R-:W-:Y:S02]  /*a4c0*/  LOP3.LUT R32, RZ, R8, RZ, 0x33, !PT ;  /* 0x00000008ff207212 */ /* 0x000fe400078e33ff */
[----:B------:R-:W-:Y:S01]  /*a4d0*/  SHF.R.U32.HI R9, RZ, R27, R6 ;  /* 0x0000001bff097219 */ /* 0x000fe20000011606 */
[----:B------:R-:W3:Y:S01]  /*a4e0*/  LDC R31, c[0x0][0x610] ;  /* 0x00018400ff1f7b82 */ /* 0x000ee20000000800 */
[----:B------:R-:W-:Y:S01]  /*a4f0*/  IMAD.MOV.U32 R8, RZ, RZ, R25 ;  /* 0x000000ffff087224 */ /* 0x000fe200078e0019 */
[----:B------:R-:W-:Y:S06]  /*a500*/  @!P0 BRA `(.L_x_296) ;  /* 0x0000000000288947 */ /* 0x000fec0003800000 */
        /* <DEDUP_REMOVED lines=10> */
.L_x_296:
[----:B------:R-:W-:Y:S01]  /*a5b0*/  ISETP.NE.AND P0, PT, R2, 0x1, PT ;  /* 0x000000010200780c */ /* 0x000fe20003f05270 */
[----:B------:R-:W-:Y:S01]  /*a5c0*/  IMAD.MOV.U32 R13, RZ, RZ, R22 ;  /* 0x000000ffff0d7224 */ /* 0x000fe200078e0016 */
[----:B-1----:R-:W-:Y:S01]  /*a5d0*/  SHF.R.U64 R6, R8, R24, R9 ;  /* 0x0000001808067219 */ /* 0x002fe20000001209 */
[----:B0-----:R-:W-:Y:S01]  /*a5e0*/  VIADD R9, R20, 0xffffffff ;  /* 0xffffffff14097836 */ /* 0x001fe20000000000 */
[----:B------:R-:W-:Y:S02]  /*a5f0*/  SHF.L.U32 R30, R30, R27, RZ ;  /* 0x0000001b1e1e7219 */ /* 0x000fe400000006ff */
[----:B------:R-:W-:Y:S01]  /*a600*/  LOP3.LUT R5, R23, R32, RZ, 0xc0, !PT ;  /* 0x0000002017057212 */ /* 0x000fe200078ec0ff */
[----:B------:R-:W-:-:S04]  /*a610*/  IMAD.MOV R8, RZ, RZ, -R6 ;  /* 0x000000ffff087224 */ /* 0x000fc800078e0a06 */
[----:B------:R-:W-:Y:S01]  /*a620*/  IMAD R6, R30, R6, R5 ;  /* 0x000000061e067224 */ /* 0x000fe200078e0205 */
[----:B------:R-:W-:Y:S01]  /*a630*/  LOP3.LUT R5, R14, R9, RZ, 0xc0, !PT ;  /* 0x000000090e057212 */ /* 0x000fe200078ec0ff */
[----:B------:R-:W-:Y:S02]  /*a640*/  @P0 IMAD R3, R7, R21, R4 ;  /* 0x0000001507030224 */ /* 0x000fe400078e0204 */
[----:B--2---:R-:W-:Y:S02]  /*a650*/  IMAD R4, R8, R26, R25 ;  /* 0x0000001a08047224 */ /* 0x004fe400078e0219 */
[----:B---3--:R-:W-:Y:S02]  /*a660*/  IMAD R3, R6, R31, R3 ;  /* 0x0000001f06037224 */ /* 0x008fe400078e0203 */
[----:B------:R-:W-:Y:S02]  /*a670*/  IMAD R4, R4, R20, R5 ;  /* 0x0000001404047224 */ /* 0x000fe400078e0205 */
[----:B------:R-:W-:-:S03]  /*a680*/  IMAD.MOV.U32 R6, RZ, RZ, 0x1 ;  /* 0x00000001ff067424 */ /* 0x000fc600078e00ff */
[----:B------:R-:W-:Y:S02]  /*a690*/  SEL R20, R4, R3, !P0 ;  /* 0x0000000304147207 */ /* 0x000fe40004000000 */
[----:B------:R-:W-:-:S07]  /*a6a0*/  SEL R11, R3, R4, !P0 ;  /* 0x00000004030b7207 */ /* 0x000fce0004000000 */
.L_x_294:
[----:B------:R-:W-:-:S08]  /*a6b0*/  NOP ;  /* 0x0000000000007918 */ /* 0x000fd00000000000 */
[----:B------:R-:W0:-:S00]  /*a6c0*/  USETMAXREG.DEALLOC.CTAPOOL 0x28 ;  /* 0x00000028000079c8 */ /* 0x000e0000080e0500 */
[----:B0-----:R-:W-:-:S13]  /*a6d0*/  ISETP.NE.AND P0, PT, R0, RZ, PT ;  /* 0x000000ff0000720c */ /* 0x001fda0003f05270 */
[----:B------:R-:W-:Y:S05]  /*a6e0*/  @P0 EXIT ;  /* 0x000000000000094d */ /* 0x000fea0003800000 */
[----:B------:R-:W-:Y:S01]  /*a6f0*/  LOP3.LUT P0, RZ, R6, 0xff, RZ, 0xc0, !PT ;  /* 0x000000ff06ff7812 */ /* 0x000fe2000780c0ff */
[----:B------:R-:W-:Y:S02]  /*a700*/  IMAD.MOV.U32 R0, RZ, RZ, 0x1 ;  /* 0x00000001ff007424 */ /* 0x000fe400078e00ff */
[----:B------:R-:W-:-:S10]  /*a710*/  IMAD.MOV.U32 R12, RZ, RZ, RZ ;  /* 0x000000ffff0c7224 */ /* 0x000fd400078e00ff */
[----:B------:R-:W-:Y:S05]  /*a720*/  @!P0 BRA `(.L_x_297) ;  /* 0x0000000c007c8947 */ /* 0x000fea0003800000 */
[----:B------:R-:W0:Y:S01]  /*a730*/  LDC R0, c[0x0][0x28c] ;  /* 0x0000a300ff007b82 */ /* 0x000e220000000800 */
[----:B------:R-:W-:Y:S01]  /*a740*/  ULDC UR5, c[0x0][0x658] ;  /* 0x0001960000057ab9 */ /* 0x000fe20000000800 */
[----:B------:R-:W-:Y:S01]  /*a750*/  UMOV UR11, 0xffffffff ;  /* 0xffffffff000b7882 */ /* 0x000fe20000000000 */
[----:B------:R-:W-:Y:S01]  /*a760*/  UMOV UR15, 0x1 ;  /* 0x00000001000f7882 */ /* 0x000fe20000000000 */
[----:B------:R-:W-:Y:S01]  /*a770*/  USHF.L.U32 UR11, UR11, UR5, URZ ;  /* 0x000000050b0b7299 */ /* 0x000fe2000800063f */
[----:B------:R-:W-:Y:S01]  /*a780*/  BSSY B0, `(.L_x_297) ;  /* 0x00000d9000007945 */ /* 0x000fe20003800000 */
[----:B------:R-:W-:Y:S01]  /*a790*/  ULDC UR9, c[0x0][0xc] ;  /* 0x0000030000097ab9 */ /* 0x000fe20000000800 */
[----:B------:R-:W-:Y:S01]  /*a7a0*/  ULDC UR14, c[0x0][0x10] ;  /* 0x00000400000e7ab9 */ /* 0x000fe20000000800 */
[----:B------:R-:W1:Y:S01]  /*a7b0*/  S2UR UR8, SR_CgaCtaId ;  /* 0x00000000000879c3 */ /* 0x000e620000008800 */
[----:B------:R-:W-:Y:S01]  /*a7c0*/  ULOP3.LUT UR13, URZ, UR11, URZ, 0x33, !UPT ;  /* 0x0000000b3f0d7292 */ /* 0x000fe2000f8e333f */
[----:B------:R-:W-:Y:S01]  /*a7d0*/  IMAD.MOV.U32 R10, RZ, RZ, 0x1 ;  /* 0x00000001ff0a7424 */ /* 0x000fe200078e00ff */
[----:B------:R-:W-:Y:S01]  /*a7e0*/  LOP3.LUT R9, R19, 0x2, RZ, 0xfc, !PT ;  /* 0x0000000213097812 */ /* 0x000fe200078efcff */
[----:B------:R-:W-:Y:S01]  /*a7f0*/  IMAD.MOV.U32 R12, RZ, RZ, RZ ;  /* 0x000000ffff0c7224 */ /* 0x000fe200078e00ff */
[----:B------:R-:W-:Y:S01]  /*a800*/  ULDC UR4, c[0x0][0x600] ;  /* 0x0001800000047ab9 */ /* 0x000fe20000000800 */
[----:B------:R-:W-:Y:S01]  /*a810*/  UMOV UR18, 0x55 ;  /* 0x0000005500127882 */ /* 0x000fe20000000000 */
[----:B------:R-:W-:-:S02]  /*a820*/  UIADD3 UR4, UR4, -0x1, URZ ;  /* 0xffffffff04047890 */ /* 0x000fc4000fffe03f */
[----:B------:R-:W-:Y:S01]  /*a830*/  USHF.L.U32 UR5, UR15, UR5, URZ ;  /* 0x000000050f057299 */ /* 0x000fe2000800063f */
[----:B------:R-:W-:Y:S01]  /*a840*/  ULDC.64 UR28, c[0x0][0x198] ;  /* 0x00006600001c7ab9 */ /* 0x000fe20000000a00 */
[----:B0-----:R-:W-:-:S05]  /*a850*/  VIADD R0, R0, 0x1f ;  /* 0x0000001f00007836 */ /* 0x001fca0000000000 */
[----:B------:R-:W-:Y:S01]  /*a860*/  SHF.R.S32.HI R3, RZ, 0x1f, R0 ;  /* 0x0000001fff037819 */ /* 0x000fe20000011400 */
[----:B-1----:R-:W-:-:S03]  /*a870*/  ULOP3.LUT UR10, UR8, 0x1, URZ, 0xc0, !UPT ;  /* 0x00000001080a7892 */ /* 0x002fc6000f8ec03f */
[----:B------:R-:W-:Y:S01]  /*a880*/  LEA.HI R3, R3, R0, RZ, 0x5 ;  /* 0x0000000003037211 */ /* 0x000fe200078f28ff */
[----:B------:R-:W-:Y:S01]  /*a890*/  USHF.R.U32.HI UR25, URZ, 0x1, UR8 ;  /* 0x000000013f197899 */ /* 0x000fe20008011608 */
[----:B------:R-:W-:Y:S01]  /*a8a0*/  IMAD.MOV.U32 R0, RZ, RZ, 0x1 ;  /* 0x00000001ff007424 */ /* 0x000fe200078e00ff */
[----:B------:R-:W-:Y:S01]  /*a8b0*/  USHF.L.U32 UR6, UR8, 0x7, URZ ;  /* 0x0000000708067899 */ /* 0x000fe2000800063f */
[----:B------:R-:W-:Y:S01]  /*a8c0*/  SHF.R.S32.HI R3, RZ, 0x5, R3 ;  /* 0x00000005ff037819 */ /* 0x000fe20000011403 */
[----:B------:R-:W-:Y:S02]  /*a8d0*/  USHF.L.U32 UR7, UR8, 0xc, URZ ;  /* 0x0000000c08077899 */ /* 0x000fe4000800063f */
[----:B------:R-:W-:Y:S02]  /*a8e0*/  ULOP3.LUT UR8, UR8, 0xfffffffe, URZ, 0xc0, !UPT ;  /* 0xfffffffe08087892 */ /* 0x000fe4000f8ec03f */
[----:B------:R-:W-:Y:S01]  /*a8f0*/  UISETP.GT.U32.AND UP0, UPT, UR10, 0xffff, UPT ;  /* 0x0000ffff0a00788c */ /* 0x000fe2000bf04070 */
[----:B------:R-:W-:Y:S01]  /*a900*/  VIADD R8, R3, 0x1 ;  /* 0x0000000103087836 */ /* 0x000fe20000000000 */
[----:B------:R-:W-:-:S02]  /*a910*/  USHF.L.U32 UR11, UR15, UR8, URZ ;  /* 0x000000080f0b7299 */ /* 0x000fc4000800063f */
[----:B------:R-:W-:Y:S02]  /*a920*/  ULOP3.LUT UR12, UR8, 0x1, URZ, 0xfc, !UPT ;  /* 0x00000001080c7892 */ /* 0x000fe4000f8efc3f */
[----:B------:R-:W-:Y:S02]  /*a930*/  UIMAD.WIDE.U32 UR8, UR9, UR14, URZ ;  /* 0x0000000e090872a5 */ /* 0x000fe4000f8e003f */
[----:B------:R-:W-:Y:S01]  /*a940*/  USEL UR10, UR10, 0xffff, !UP0 ;  /* 0x0000ffff0a0a7887 */ /* 0x000fe2000c000000 */
[----:B------:R-:W-:Y:S01]  /*a950*/  ULDC UR14, c[0x0][0x14] ;  /* 0x00000500000e7ab9 */ /* 0x000fe20000000800 */
[----:B------:R-:W-:Y:S02]  /*a960*/  USHF.L.U32 UR12, UR15, UR12, URZ ;  /* 0x0000000c0f0c7299 */ /* 0x000fe4000800063f */
[----:B------:R-:W-:Y:S02]  /*a970*/  UIMAD.WIDE.U32 UR26, UR8, UR14, URZ ;  /* 0x0000000e081a72a5 */ /* 0x000fe4000f8e003f */
[----:B------:R-:W-:-:S02]  /*a980*/  UIMAD UR21, UR9, UR14, URZ ;  /* 0x0000000e091572a4 */ /* 0x000fc4000f8e023f */
[----:B------:R-:W-:Y:S02]  /*a990*/  ULOP3.LUT UR10, UR10, 0xffff, URZ, 0xc0, !UPT ;  /* 0x0000ffff0a0a7892 */ /* 0x000fe4000f8ec03f */
[----:B------:R-:W-:Y:S02]  /*a9a0*/  ULOP3.LUT UR6, UR6, 0x80, URZ, 0xc0, !UPT ;  /* 0x0000008006067892 */ /* 0x000fe4000f8ec03f */
[----:B------:R-:W-:Y:S02]  /*a9b0*/  ULOP3.LUT UR7, UR7, 0x1000, URZ, 0xc0, !UPT ;  /* 0x0000100007077892 */ /* 0x000fe4000f8ec03f */
[----:B------:R-:W-:Y:S02]  /*a9c0*/  ULOP3.LUT UR19, UR11, UR12, URZ, 0xfc, !UPT ;  /* 0x0000000c0b137292 */ /* 0x000fe4000f8efc3f */
[----:B------:R-:W-:Y:S02]  /*a9d0*/  UIADD3 UR21, UR27, UR21, URZ ;  /* 0x000000151b157290 */ /* 0x000fe4000fffe03f */
[----:B------:R-:W-:-:S12]  /*a9e0*/  USHF.L.U32 UR18, UR18, UR10, URZ ;  /* 0x0000000a12127299 */ /* 0x000fd8000800063f */
.L_x_308:
[----:B------:R-:W-:-:S03]  /*a9f0*/  UMOV UR8, 0xffffffff ;  /* 0xffffffff00087882 */ /* 0x000fc60000000000 */
[----:B------:R-:W-:Y:S05]  /*aa00*/  BRA.DIV UR8, `(.L_x_298) ;  /* 0x0000001208607947 */ /* 0x000fea000b800000 */
[----:B------:R-:W-:-:S13]  /*aa10*/  ELECT P6, URZ, PT ;  /* 0x00000000003f782f */ /* 0x000fda00038c0000 */
.L_x_324:
[----:B------:R-:W0:Y:S01]  /*aa20*/  LDC R4, c[0x0][0x28c] ;  /* 0x0000a300ff047b82 */ /* 0x000e220000000800 */
[----:B------:R-:W-:Y:S01]  /*aa30*/  BSSY B1, `(.L_x_299) ;  /* 0x000003c000017945 */ /* 0x000fe20003800000 */
[----:B0-----:R-:W-:-:S13]  /*aa40*/  ISETP.LT.OR P6, PT, R4, 0x1, !P6 ;  /* 0x000000010400780c */ /* 0x001fda00077c1670 */
[----:B------:R-:W-:Y:S05]  /*aa50*/  @P6 BRA `(.L_x_300) ;  /* 0x0000000000e46947 */ /* 0x000fea0003800000 */
[----:B------:R-:W-:Y:S01]  /*aa60*/  LEA R11, R11, UR25, 0x2 ;  /* 0x000000190b0b7c11 */ /* 0x000fe2000f8e10ff */
[----:B------:R-:W-:Y:S01]  /*aa70*/  IMAD.MOV.U32 R21, RZ, RZ, RZ ;  /* 0x000000ffff157224 */ /* 0x000fe200078e00ff */
[----:B------:R-:W-:Y:S01]  /*aa80*/  LEA R20, R20, UR6, 0x8 ;  /* 0x0000000614147c11 */ /* 0x000fe2000f8e40ff */
[----:B------:R-:W-:Y:S02]  /*aa90*/  IMAD.MOV.U32 R4, RZ, RZ, R8 ;  /* 0x000000ffff047224 */ /* 0x000fe400078e0008 */
[----:B------:R-:W-:Y:S02]  /*aaa0*/  IMAD.MOV.U32 R5, RZ, RZ, R0 ;  /* 0x000000ffff057224 */ /* 0x000fe400078e0000 */
[----:B------:R-:W-:Y:S02]  /*aab0*/  IMAD.MOV.U32 R6, RZ, RZ, R12 ;  /* 0x000000ffff067224 */ /* 0x000fe400078e000c */
[----:B------:R-:W-:-:S07]  /*aac0*/  IMAD.SHL.U32 R15, R11, 0x20, RZ ;  /* 0x000000200b0f7824 */ /* 0x000fce00078e00ff */
.L_x_303:
[----:B------:R-:W0:Y:S01]  /*aad0*/  S2R R14, SR_CgaCtaId ;  /* 0x00000000000e7919 */ /* 0x000e220000008800 */
[----:B------:R-:W-:Y:S02]  /*aae0*/  MOV R7, 0x400 ;  /* 0x0000040000077802 */ /* 0x000fe40000000f00 */
[----:B------:R-:W-:-:S13]  /*aaf0*/  LOP3.LUT P1, RZ, R18, 0x7f, RZ, 0xc0, !PT ;  /* 0x0000007f12ff7812 */ /* 0x000fda000782c0ff */
[----:B------:R-:W1:Y:S01]  /*ab00*/  @!P1 LDC R11, c[0x0][0x500] ;  /* 0x00014000ff0b9b82 */ /* 0x000e620000000800 */
[----:B0-----:R-:W-:Y:S02]  /*ab10*/  LEA R22, R14, R7, 0x18 ;  /* 0x000000070e167211 */ /* 0x001fe400078ec0ff */
[----:B------:R-:W-:-:S03]  /*ab20*/  SHF.L.U32 R7, R5, 0x1f, RZ ;  /* 0x0000001f05077819 */ /* 0x000fc600000006ff */
[----:B------:R-:W-:-:S04]  /*ab30*/  IMAD R14, R6, 0x8, R22 ;  /* 0x00000008060e7824 */ /* 0x000fc800078e0216 */
[----:B------:R-:W0:Y:S02]  /*ab40*/  SYNCS.PHASECHK.TRANS64.TRYWAIT P0, [R14+URZ+0x48], R7 ;  /* 0x000048070e0075a7 */ /* 0x000e24000800017f */
[----:B01----:R-:W-:Y:S05]  /*ab50*/  @!P0 BRA `(.L_x_301) ;  /* 0x00000010002c8947 */ /* 0x003fea0003800000 */
.L_x_325:
[----:B0-----:R-:W-:Y:S01]  /*ab60*/  PRMT R7, R9, 0x9910, RZ ;  /* 0x0000991009077816 */ /* 0x001fe200000000ff */
[----:B------:R0:W-:Y:S03]  /*ab70*/  @!P1 SYNCS.ARRIVE.TRANS64 RZ, [R14+URZ], R11 ;  /* 0x0000000b0eff99a7 */ /* 0x0001e6000800003f */
[----:B------:R-:W-:-:S13]  /*ab80*/  ISETP.NE.AND P0, PT, R7, 0x2, PT ;  /* 0x000000020700780c */ /* 0x000fda0003f05270 */
[----:B0-----:R-:W-:Y:S05]  /*ab90*/  @P0 BRA `(.L_x_302) ;  /* 0x0000000000040947 */ /* 0x001fea0003800000 */
[----:B------:R-:W-:Y:S01]  /*aba0*/  BPT.TRAP 0x1 ;  /* 0x000000040000795c */ /* 0x000fe20000300000 */
.L_x_302:
[----:B------:R-:W-:Y:S01]  /*abb0*/  LEA R7, R6, UR25, 0x2 ;  /* 0x0000001906077c11 */ /* 0x000fe2000f8e10ff */
[----:B------:R-:W-:Y:S01]  /*abc0*/  VIADD R4, R4, 0xffffffff ;  /* 0xffffffff04047836 */ /* 0x000fe20000000000 */
[----:B------:R-:W-:Y:S01]  /*abd0*/  R2UR UR23, R15 ;  /* 0x000000000f1772ca */ /* 0x000fe200000e0000 */
[----:B------:R-:W-:Y:S01]  /*abe0*/  UIADD3 UR14, UP0, UR28, 0xf0, URZ ;  /* 0x000000f01c0e7890 */ /* 0x000fe2000ff1e03f */
[----:B------:R-:W-:Y:S01]  /*abf0*/  R2UR UR9, R14 ;  /* 0x000000000e0972ca */ /* 0x000fe200000e0000 */
[----:B------:R-:W-:Y:S01]  /*ac00*/  IMAD.SHL.U32 R7, R7, 0x400, RZ ;  /* 0x0000040007077824 */ /* 0x000fe200078e00ff */
[----:B------:R-:W-:Y:S01]  /*ac10*/  R2UR UR10, R21 ;  /* 0x00000000150a72ca */ /* 0x000fe200000e0000 */
[----:B------:R-:W-:Y:S01]  /*ac20*/  UIADD3 UR32, UP1, UR28, 0x1f0, URZ ;  /* 0x000001f01c207890 */ /* 0x000fe2000ff3e03f */
[----:B------:R-:W-:Y:S01]  /*ac30*/  R2UR UR12, R13 ;  /* 0x000000000d0c72ca */ /* 0x000fe200000e0000 */
[--C-:B------:R-:W-:Y:S01]  /*ac40*/  IMAD R11, R7, 0x2, R22.reuse ;  /* 0x00000002070b7824 */ /* 0x100fe200078e0216 */
[----:B------:R-:W-:Y:S01]  /*ac50*/  LEA R7, R6, UR7, 0xd ;  /* 0x0000000706077c11 */ /* 0x000fe2000f8e68ff */
[----:B------:R-:W-:Y:S01]  /*ac60*/  UIADD3.X UR15, URZ, UR29, URZ, UP0, !UPT ;  /* 0x0000001d3f0f7290 */ /* 0x000fe200087fe43f */
[----:B------:R-:W-:Y:S01]  /*ac70*/  R2UR UR24, R20 ;  /* 0x00000000141872ca */ /* 0x000fe200000e0000 */
[----:B------:R-:W-:Y:S01]  /*ac80*/  UPRMT UR20, URZ, 0x5410, UR18 ;  /* 0x000054103f147896 */ /* 0x000fe20008000012 */
[----:B------:R-:W-:Y:S01]  /*ac90*/  R2UR UR8, R11 ;  /* 0x000000000b0872ca */ /* 0x000fe200000e0000 */
[----:B------:R-:W-:Y:S01]  /*aca0*/  IMAD R7, R7, 0x2, R22 ;  /* 0x0000000207077824 */ /* 0x000fe200078e0216 */
[----:B------:R-:W-:Y:S01]  /*acb0*/  ISETP.GT.AND P1, PT, R4, 0x1, PT ;  /* 0x000000010400780c */ /* 0x000fe20003f24270 */
[----:B------:R-:W-:Y:S01]  /*acc0*/  VIADD R6, R6, 0x1 ;  /* 0x0000000106067836 */ /* 0x000fe20000000000 */
[----:B------:R-:W-:Y:S01]  /*acd0*/  UPRMT UR30, URZ, 0x5410, UR19 ;  /* 0x000054103f1e7896 */ /* 0x000fe20008000013 */
[----:B------:R-:W-:Y:S01]  /*ace0*/  VIADD R21, R21, 0x20 ;  /* 0x0000002015157836 */ /* 0x000fe20000000000 */
[----:B------:R-:W-:Y:S01]  /*acf0*/  R2UR UR11, R7 ;  /* 0x00000000070b72ca */ /* 0x000fe200000e0000 */
[----:B------:R-:W-:Y:S01]  /*ad00*/  UIADD3.X UR33, URZ, UR29, URZ, UP1, !UPT ;  /* 0x0000001d3f217290 */ /* 0x000fe20008ffe43f */
[----:B------:R-:W-:Y:S01]  /*ad10*/  ISETP.NE.AND P0, PT, R6, 0x9, PT ;  /* 0x000000090600780c */ /* 0x000fe20003f05270 */
[----:B------:R-:W-:Y:S01]  /*ad20*/  UMOV UR16, 0x0 ;  /* 0x0000000000107882 */ /* 0x000fe20000000000 */
[----:B------:R-:W-:-:S02]  /*ad30*/  UMOV UR17, 0x10000000 ;  /* 0x1000000000117882 */ /* 0x000fc40000000000 */
[----:B------:R-:W-:Y:S01]  /*ad40*/  SEL R14, RZ, 0x1, P0 ;  /* 0x00000001ff0e7807 */ /* 0x000fe20000000000 */
[----:B------:R-:W-:Y:S01]  /*ad50*/  UIADD3 UR8, UR8, 0x180, URZ ;  /* 0x0000018008087890 */ /* 0x000fe2000fffe03f */
[----:B------:R-:W-:Y:S02]  /*ad60*/  SEL R6, R6, RZ, P0 ;  /* 0x000000ff06067207 */ /* 0x000fe40000000000 */
[----:B------:R-:W-:-:S03]  /*ad70*/  LOP3.LUT R5, R5, R14, RZ, 0x3c, !PT ;  /* 0x0000000e05057212 */ /* 0x000fc600078e3cff */
[----:B------:R-:W-:-:S03]  /*ad80*/  UIADD3 UR22, UR11, 0x12180, URZ ;  /* 0x000121800b167890 */ /* 0x000fc6000fffe03f */
[----:B------:R-:W-:Y:S02]  /*ad90*/  UMOV UR11, UR23 ;  /* 0x00000017000b7c82 */ /* 0x000fe40008000000 */
[----:B------:R0:W-:Y:S02]  /*ada0*/  UTMALDG.3D.MULTICAST [UR8], [UR14], UR20, desc[UR16] ;  /* 0x000010080e0073b4 */ /* 0x0001e40008011814 */
[----:B0-----:R-:W-:Y:S01]  /*adb0*/  UMOV UR8, UR22 ;  /* 0x0000001600087c82 */ /* 0x001fe20008000000 */
[----:B------:R-:W-:Y:S02]  /*adc0*/  UMOV UR11, UR24 ;  /* 0x00000018000b7c82 */ /* 0x000fe40008000000 */
[----:B------:R0:W-:Y:S02]  /*add0*/  UTMALDG.3D.MULTICAST [UR8], [UR32], UR30, desc[UR16] ;  /* 0x00001008200073b4 */ /* 0x0001e4000801181e */
[----:B0-----:R-:W-:Y:S05]  /*ade0*/  @P1 BRA `(.L_x_303) ;  /* 0xfffffffc00381947 */ /* 0x001fea000383ffff */
.L_x_300:
[----:B------:R-:W-:Y:S05]  /*adf0*/  BSYNC B1 ;  /* 0x0000000000017941 */ /* 0x000fea0003800000 */
.L_x_299:
[----:B------:R-:W-:Y:S01]  /*ae00*/  LOP3.LUT P1, RZ, R10, 0xff, RZ, 0xc0, !PT ;  /* 0x000000ff0aff7812 */ /* 0x000fe2000782c0ff */
[C---:B------:R-:W-:Y:S01]  /*ae10*/  IMAD.IADD R12, R3.reuse, 0x1, R12 ;  /* 0x00000001030c7824 */ /* 0x040fe200078e020c */
[----:B------:R-:W-:Y:S01]  /*ae20*/  ULDC.64 UR8, c[0x0][0x650] ;  /* 0x0001940000087ab9 */ /* 0x000fe20000000a00 */
[C---:B------:R-:W-:Y:S01]  /*ae30*/  ISETP.GE.U32.AND P2, PT, R3.reuse, 0x9, PT ;  /* 0x000000090300780c */ /* 0x040fe20003f46070 */
[----:B------:R-:W-:Y:S01]  /*ae40*/  BSSY B1, `(.L_x_304) ;  /* 0x000006a000017945 */ /* 0x000fe20003800000 */
[----:B------:R-:W-:Y:S01]  /*ae50*/  IMAD.MOV.U32 R11, RZ, RZ, -0x1 ;  /* 0xffffffffff0b7424 */ /* 0x000fe200078e00ff */
[----:B------:R-:W-:Y:S01]  /*ae60*/  ISETP.GT.U32.AND P0, PT, R12, 0x8, PT ;  /* 0x000000080c00780c */ /* 0x000fe20003f04070 */
[----:B------:R-:W-:Y:S01]  /*ae70*/  IMAD.MOV.U32 R20, RZ, RZ, -0x1 ;  /* 0xffffffffff147424 */ /* 0x000fe200078e00ff */
[----:B------:R-:W-:Y:S01]  /*ae80*/  PRMT R10, RZ, 0x7610, R10 ;  /* 0x00007610ff0a7816 */ /* 0x000fe2000000000a */
[----:B------:R-:W-:Y:S01]  /*ae90*/  IMAD.MOV.U32 R13, RZ, RZ, -0x1 ;  /* 0xffffffffff0d7424 */ /* 0x000fe200078e00ff */
[----:B------:R-:W-:-:S03]  /*aea0*/  ISETP.LT.U32.AND P0, PT, R3, 0x9, P0 ;  /* 0x000000090300780c */ /* 0x000fc60000701070 */
[----:B------:R-:W0:Y:S01]  /*aeb0*/  @P1 S2R R5, SR_CgaCtaId ;  /* 0x0000000000051919 */ /* 0x000e220000008800 */
[----:B------:R-:W-:-:S04]  /*aec0*/  @P1 MOV R4, 0x400 ;  /* 0x0000040000041802 */ /* 0x000fc80000000f00 */
[----:B0-----:R-:W-:Y:S01]  /*aed0*/  @P1 LEA R6, R5, R4, 0x18 ;  /* 0x0000000405061211 */ /* 0x001fe200078ec0ff */
[----:B------:R-:W-:-:S03]  /*aee0*/  IMAD.WIDE.U32 R4, R12, 0x38e38e39, RZ ;  /* 0x38e38e390c047825 */ /* 0x000fc600078e00ff */
[----:B------:R0:W-:Y:S01]  /*aef0*/  @P1 SYNCS.ARRIVE.TRANS64.A1T0 RZ, [R6+URZ+0xa8], RZ ;  /* 0x0000a8ff06ff19a7 */ /* 0x0001e2000810003f */
[----:B------:R-:W-:Y:S02]  /*af00*/  IADD3 R16, P1, R16, UR26, RZ ;  /* 0x0000001a10107c10 */ /* 0x000fe4000ff3e0ff */
[----:B------:R-:W-:Y:S02]  /*af10*/  SHF.R.U32.HI R7, RZ, 0x1, R5 ;  /* 0x00000001ff077819 */ /* 0x000fe40000011605 */
[----:B------:R-:W-:Y:S02]  /*af20*/  SEL R5, RZ, 0x1, !P0 ;  /* 0x00000001ff057807 */ /* 0x000fe40004000000 */
[----:B------:R-:W-:Y:S01]  /*af30*/  IADD3.X R17, R17, UR21, RZ, P1, !PT ;  /* 0x0000001511117c10 */ /* 0x000fe20008ffe4ff */
[----:B------:R-:W-:Y:S01]  /*af40*/  IMAD R12, R7, -0x9, R12 ;  /* 0xfffffff7070c7824 */ /* 0x000fe200078e020c */
[----:B------:R-:W-:Y:S02]  /*af50*/  ISETP.GE.U32.AND P0, PT, R16, UR8, PT ;  /* 0x0000000810007c0c */ /* 0x000fe4000bf06070 */
[----:B------:R-:W-:-:S02]  /*af60*/  LOP3.LUT R0, R0, R5, RZ, 0x3c, !PT ;  /* 0x0000000500007212 */ /* 0x000fc400078e3cff */
[----:B------:R-:W-:Y:S02]  /*af70*/  ISETP.GE.U32.AND.EX P0, PT, R17, UR9, PT, P0 ;  /* 0x0000000911007c0c */ /* 0x000fe4000bf06100 */
[----:B------:R-:W-:Y:S02]  /*af80*/  @P2 LOP3.LUT R0, R0, 0x1, R7, 0x78, !PT ;  /* 0x0000000100002812 */ /* 0x000fe400078e7807 */
[----:B------:R-:W-:-:S09]  /*af90*/  PRMT R4, RZ, 0x7610, R4 ;  /* 0x00007610ff047816 */ /* 0x000fd20000000004 */
[----:B0-----:R-:W-:Y:S05]  /*afa0*/  @P0 BRA `(.L_x_305) ;  /* 0x00000004004c0947 */ /* 0x001fea0003800000 */
[----:B------:R-:W0:Y:S01]  /*afb0*/  S2R R14, SR_CTAID.X ;  /* 0x00000000000e7919 */ /* 0x000e220000002500 */
[----:B------:R-:W-:Y:S01]  /*afc0*/  ULDC.64 UR8, c[0x0][0x628] ;  /* 0x00018a0000087ab9 */ /* 0x000fe20000000a00 */
[----:B------:R-:W1:Y:S01]  /*afd0*/  LDC R15, c[0x0][0x144] ;  /* 0x00005100ff0f7b82 */ /* 0x000e620000000800 */
[----:B------:R-:W-:Y:S01]  /*afe0*/  ISETP.NE.U32.AND P0, PT, RZ, UR8, PT ;  /* 0x00000008ff007c0c */ /* 0x000fe2000bf05070 */
[----:B------:R-:W2:Y:S01]  /*aff0*/  S2R R11, SR_CTAID.Y ;  /* 0x00000000000b7919 */ /* 0x000ea20000002600 */
[----:B------:R-:W-:Y:S01]  /*b000*/  ULDC UR10, c[0x0][0x150] ;  /* 0x00005400000a7ab9 */ /* 0x000fe20000000800 */
[----:B------:R-:W-:Y:S01]  /*b010*/  ULDC UR11, c[0x0][0x630] ;  /* 0x00018c00000b7ab9 */ /* 0x000fe20000000800 */
[----:B------:R-:W-:Y:S01]  /*b020*/  ISETP.NE.AND.EX P0, PT, RZ, UR9, PT, P0 ;  /* 0x00000009ff007c0c */ /* 0x000fe2000bf05300 */
[----:B------:R-:W-:Y:S01]  /*b030*/  IMAD.MOV.U32 R4, RZ, RZ, R16 ;  /* 0x000000ffff047224 */ /* 0x000fe200078e0010 */
[----:B0-----:R-:W-:-:S05]  /*b040*/  I2FP.F32.U32 R5, R14 ;  /* 0x0000000e00057245 */ /* 0x001fca0000201000 */
[----:B------:R-:W-:Y:S01]  /*b050*/  FMUL R20, R5, UR10 ;  /* 0x0000000a05147c20 */ /* 0x000fe20008400000 */
[----:B------:R-:W-:-:S05]  /*b060*/  IMAD.MOV.U32 R5, RZ, RZ, R17 ;  /* 0x000000ffff057224 */ /* 0x000fca00078e0011 */
[----:B--2---:R-:W-:Y:S05]  /*b070*/  @!P0 BRA `(.L_x_306) ;  /* 0x0000000000288947 */ /* 0x004fea0003800000 */
[----:B------:R-:W-:Y:S02]  /*b080*/  ULDC UR10, c[0x0][0x634] ;  /* 0x00018d00000a7ab9 */ /* 0x000fe40000000800 */
[----:B------:R-:W-:-:S05]  /*b090*/  IADD3 R5, P0, R16, UR10, RZ ;  /* 0x0000000a10057c10 */ /* 0x000fca000ff1e0ff */
[----:B------:R-:W-:-:S04]  /*b0a0*/  IMAD.X R13, RZ, RZ, R17, P0 ;  /* 0x000000ffff0d7224 */ /* 0x000fc800000e0611 */
[----:B------:R-:W-:-:S04]  /*b0b0*/  IMAD.WIDE.U32 R6, R13, UR8, RZ ;  /* 0x000000080d067c25 */ /* 0x000fc8000f8e00ff */
[----:B------:R-:W-:-:S04]  /*b0c0*/  IMAD.WIDE.U32 R6, P0, R5, UR9, R6 ;  /* 0x0000000905067c25 */ /* 0x000fc8000f800006 */
[----:B------:R-:W-:-:S04]  /*b0d0*/  IMAD.WIDE.U32 R4, R5, UR8, RZ ;  /* 0x0000000805047c25 */ /* 0x000fc8000f8e00ff */
[----:B------:R-:W-:Y:S01]  /*b0e0*/  IMAD.MOV.U32 R4, RZ, RZ, R7 ;  /* 0x000000ffff047224 */ /* 0x000fe200078e0007 */
[----:B------:R-:W-:Y:S01]  /*b0f0*/  IADD3 RZ, P1, R5, R6, RZ ;  /* 0x0000000605ff7210 */ /* 0x000fe20007f3e0ff */
[----:B------:R-:W-:-:S04]  /*b100*/  IMAD.X R5, RZ, RZ, RZ, P0 ;  /* 0x000000ffff057224 */ /* 0x000fc800000e06ff */
[----:B------:R-:W-:-:S08]  /*b110*/  IMAD.WIDE.U32.X R4, R13, UR9, R4, P1 ;  /* 0x000000090d047c25 */ /* 0x000fd000088e0404 */
.L_x_306:
[--C-:B------:R-:W-:Y:S01]  /*b120*/  SHF.R.U64 R13, R4, UR11, R5.reuse ;  /* 0x0000000b040d7c19 */ /* 0x100fe20008001205 */
[----:B------:R-:W0:Y:S01]  /*b130*/  F2I.U32.TRUNC.NTZ R20, R20 ;  /* 0x0000001400147305 */ /* 0x000e22000020f000 */
[----:B------:R-:W-:Y:S01]  /*b140*/  SHF.R.U32.HI R4, RZ, UR11, R5 ;  /* 0x0000000bff047c19 */ /* 0x000fe20008011605 */
[----:B------:R-:W-:Y:S01]  /*b150*/  ULDC.64 UR8, c[0x0][0x620] ;  /* 0x0001880000087ab9 */ /* 0x000fe20000000a00 */
[----:B------:R-:W-:Y:S01]  /*b160*/  IADD3 R7, P0, RZ, -R13, RZ ;  /* 0x8000000dff077210 */ /* 0x000fe20007f1e0ff */
[----:B------:R-:W-:Y:S01]  /*b170*/  ULDC.64 UR10, c[0x0][0x640] ;  /* 0x00019000000a7ab9 */ /* 0x000fe20000000a00 */
[----:B------:R-:W2:Y:S03]  /*b180*/  LDC R22, c[0x0][0x148] ;  /* 0x00005200ff167b82 */ /* 0x000ea60000000800 */
[----:B------:R-:W-:Y:S01]  /*b190*/  IMAD.X R4, RZ, RZ, ~R4, P0 ;  /* 0x000000ffff047224 */ /* 0x000fe200000e0e04 */
[----:B------:R-:W-:-:S03]  /*b1a0*/  ISETP.NE.U32.AND P0, PT, RZ, UR10, PT ;  /* 0x0000000aff007c0c */ /* 0x000fc6000bf05070 */
[----:B------:R-:W-:Y:S01]  /*b1b0*/  IMAD R6, R4, UR8, RZ ;  /* 0x0000000804067c24 */ /* 0x000fe2000f8e02ff */
[----:B------:R-:W-:Y:S01]  /*b1c0*/  ISETP.NE.AND.EX P0, PT, RZ, UR11, PT, P0 ;  /* 0x0000000bff007c0c */ /* 0x000fe2000bf05300 */
[----:B------:R-:W-:Y:S01]  /*b1d0*/  IMAD.WIDE.U32 R4, R7, UR8, R16 ;  /* 0x0000000807047c25 */ /* 0x000fe2000f8e0010 */
[----:B------:R-:W-:-:S03]  /*b1e0*/  ULDC UR8, c[0x0][0x618] ;  /* 0x0001860000087ab9 */ /* 0x000fc60000000800 */
[----:B------:R-:W-:Y:S01]  /*b1f0*/  IMAD R7, R7, UR9, R6 ;  /* 0x0000000907077c24 */ /* 0x000fe2000f8e0206 */
[----:B------:R-:W-:Y:S01]  /*b200*/  ULDC UR9, c[0x0][0x154] ;  /* 0x0000550000097ab9 */ /* 0x000fe20000000800 */
[----:B0-----:R-:W-:Y:S02]  /*b210*/  IMAD.MOV R6, RZ, RZ, -R20 ;  /* 0x000000ffff067224 */ /* 0x001fe400078e0a14 */
[----:B------:R-:W-:Y:S02]  /*b220*/  IMAD.IADD R5, R5, 0x1, R7 ;  /* 0x0000000105057824 */ /* 0x000fe400078e0207 */
[----:B-1----:R-:W-:Y:S01]  /*b230*/  IMAD R14, R15, R6, R14 ;  /* 0x000000060f0e7224 */ /* 0x002fe200078e020e */
[----:B------:R-:W-:Y:S02]  /*b240*/  I2FP.F32.U32 R6, R11 ;  /* 0x0000000b00067245 */ /* 0x000fe40000201000 */
[--C-:B------:R-:W-:Y:S02]  /*b250*/  SHF.R.U64 R15, R4, UR8, R5.reuse ;  /* 0x00000008040f7c19 */ /* 0x100fe40008001205 */
[----:B------:R-:W-:Y:S01]  /*b260*/  SHF.R.U32.HI R4, RZ, UR8, R5 ;  /* 0x00000008ff047c19 */ /* 0x000fe20008011605 */
[----:B------:R-:W-:Y:S01]  /*b270*/  FMUL R6, R6, UR9 ;  /* 0x0000000906067c20 */ /* 0x000fe20008400000 */
[----:B------:R-:W-:-:S02]  /*b280*/  ULDC UR8, c[0x0][0x608] ;  /* 0x0001820000087ab9 */ /* 0x000fc40000000800 */
[--C-:B------:R-:W-:Y:S01]  /*b290*/  SHF.R.U64 R21, R15, UR8, R4.reuse ;  /* 0x000000080f157c19 */ /* 0x100fe20008001204 */
[----:B------:R0:W1:Y:S01]  /*b2a0*/  F2I.U32.TRUNC.NTZ R24, R6 ;  /* 0x0000000600187305 */ /* 0x000062000020f000 */
[----:B------:R-:W-:Y:S01]  /*b2b0*/  SHF.R.U32.HI R4, RZ, UR8, R4 ;  /* 0x00000008ff047c19 */ /* 0x000fe20008011604 */
[----:B------:R-:W-:-:S03]  /*b2c0*/  ULDC UR8, c[0x0][0x658] ;  /* 0x0001960000087ab9 */ /* 0x000fc60000000800 */
[--C-:B------:R-:W-:Y:S02]  /*b2d0*/  SHF.R.U64 R20, R21, UR8, R4.reuse ;  /* 0x0000000815147c19 */ /* 0x100fe40008001204 */
[----:B------:R-:W-:-:S03]  /*b2e0*/  SHF.R.U32.HI R23, RZ, UR8, R4 ;  /* 0x00000008ff177c19 */ /* 0x000fc60008011604 */
[----:B------:R-:W-:Y:S02]  /*b2f0*/  IMAD.MOV.U32 R4, RZ, RZ, R20 ;  /* 0x000000ffff047224 */ /* 0x000fe400078e0014 */
[----:B------:R-:W-:Y:S01]  /*b300*/  IMAD.MOV.U32 R5, RZ, RZ, R23 ;  /* 0x000000ffff057224 */ /* 0x000fe200078e0017 */
[----:B0-----:R-:W-:Y:S06]  /*b310*/  @!P0 BRA `(.L_x_307) ;  /* 0x0000000000288947 */ /* 0x001fec0003800000 */
        /* <DEDUP_REMOVED lines=10> */
.L_x_307:
[----:B------:R-:W-:Y:S01]  /*b3c0*/  ISETP.NE.AND P0, PT, R2, 0x1, PT ;  /* 0x000000010200780c */ /* 0x000fe20003f05270 */
[----:B------:R-:W-:Y:S01]  /*b3d0*/  ULDC UR8, c[0x0][0x648] ;  /* 0x0001920000087ab9 */ /* 0x000fe20000000800 */
[----:B-1----:R-:W-:Y:S01]  /*b3e0*/  IMAD.MOV R24, RZ, RZ, -R24 ;  /* 0x000000ffff187224 */ /* 0x002fe200078e0a18 */
[----:B------:R-:W-:Y:S01]  /*b3f0*/  SHF.R.U64 R4, R4, UR8, R5 ;  /* 0x0000000804047c19 */ /* 0x000fe20008001205 */
[----:B------:R-:W-:Y:S01]  /*b400*/  ULDC UR8, c[0x0][0x638] ;  /* 0x00018e0000087ab9 */ /* 0x000fe20000000800 */
[----:B------:R-:W-:Y:S01]  /*b410*/  LOP3.LUT R21, R21, UR13, RZ, 0xc0, !PT ;  /* 0x0000000d15157c12 */ /* 0x000fe2000f8ec0ff */
[----:B------:R-:W-:Y:S02]  /*b420*/  ULDC UR9, c[0x0][0x610] ;  /* 0x0001840000097ab9 */ /* 0x000fe40000000800 */
[----:B------:R-:W-:Y:S02]  /*b430*/  IMAD.MOV R5, RZ, RZ, -R4 ;  /* 0x000000ffff057224 */ /* 0x000fe400078e0a04 */
[----:B------:R-:W-:-:S02]  /*b440*/  IMAD R21, R4, UR5, R21 ;  /* 0x0000000504157c24 */ /* 0x000fc4000f8e0215 */
[----:B------:R-:W-:Y:S01]  /*b450*/  IMAD R20, R5, UR8, R20 ;  /* 0x0000000805147c24 */ /* 0x000fe2000f8e0214 */
[----:B------:R-:W-:Y:S01]  /*b460*/  ULDC UR8, c[0x0][0x600] ;  /* 0x0001800000087ab9 */ /* 0x000fe20000000800 */
[----:B--2---:R-:W-:Y:S01]  /*b470*/  @P0 IMAD R14, R22, R24, R11 ;  /* 0x00000018160e0224 */ /* 0x004fe200078e020b */
[----:B------:R-:W-:Y:S01]  /*b480*/  LOP3.LUT R11, R15, UR4, RZ, 0xc0, !PT ;  /* 0x000000040f0b7c12 */ /* 0x000fe2000f8ec0ff */
[----:B------:R-:W-:Y:S02]  /*b490*/  IMAD.MOV.U32 R4, RZ, RZ, 0x1 ;  /* 0x00000001ff047424 */ /* 0x000fe400078e00ff */
[----:B------:R-:W-:Y:S02]  /*b4a0*/  IMAD R14, R21, UR9, R14 ;  /* 0x00000009150e7c24 */ /* 0x000fe4000f8e020e */
[----:B------:R-:W-:-:S05]  /*b4b0*/  IMAD R11, R20, UR8, R11 ;  /* 0x00000008140b7c24 */ /* 0x000fca000f8e020b */
[----:B------:R-:W-:Y:S02]  /*b4c0*/  SEL R20, R11, R14, !P0 ;  /* 0x0000000e0b147207 */ /* 0x000fe40004000000 */
[----:B------:R-:W-:-:S07]  /*b4d0*/  SEL R11, R14, R11, !P0 ;  /* 0x0000000b0e0b7207 */ /* 0x000fce0004000000 */
.L_x_305:
[----:B------:R-:W-:Y:S05]  /*b4e0*/  BSYNC B1 ;  /* 0x0000000000017941 */ /* 0x000fea0003800000 */
.L_x_304:
[----:B------:R-:W-:-:S13]  /*b4f0*/  LOP3.LUT P0, RZ, R4, 0xff, RZ, 0xc0, !PT ;  /* 0x000000ff04ff7812 */ /* 0x000fda000780c0ff */
[----:B------:R-:W-:Y:S05]  /*b500*/  @P0 BRA `(.L_x_308) ;  /* 0xfffffff400380947 */ /* 0x000fea000383ffff */
[----:B------:R-:W-:Y:S05]  /*b510*/  BSYNC B0 ;  /* 0x0000000000007941 */ /* 0x000fea0003800000 */
.L_x_297:
[----:B------:R-:W-:-:S03]  /*b520*/  UMOV UR8, 0xffffffff ;  /* 0xffffffff00087882 */ /* 0x000fc60000000000 */
[----:B------:R-:W-:Y:S05]  /*b530*/  BRA.DIV UR8, `(.L_x_309) ;  /* 0x0000000608c87947 */ /* 0x000fea000b800000 */
[----:B------:R-:W-:-:S13]  /*b540*/  ELECT P6, URZ, PT ;  /* 0x00000000003f782f */ /* 0x000fda00038c0000 */
.L_x_328:
[----:B------:R-:W-:Y:S04]  /*b550*/  BSSY B0, `(.L_x_310) ;  /* 0x0000058000007945 */ /* 0x000fe80003800000 */
[----:B------:R-:W-:Y:S05]  /*b560*/  @!P6 BRA `(.L_x_311) ;  /* 0x000000040058e947 */ /* 0x000fea0003800000 */
[----:B------:R-:W-:-:S04]  /*b570*/  LOP3.LUT R19, R19, 0x2, RZ, 0xfc, !PT ;  /* 0x0000000213137812 */ /* 0x000fc800078efcff */
[----:B------:R-:W-:-:S13]  /*b580*/  ISETP.NE.AND P0, PT, R19, 0x3, PT ;  /* 0x000000031300780c */ /* 0x000fda0003f05270 */
[----:B------:R-:W-:Y:S05]  /*b590*/  @!P0 BRA `(.L_x_312) ;  /* 0x0000000000048947 */ /* 0x000fea0003800000 */
[----:B------:R-:W-:Y:S01]  /*b5a0*/  BPT.TRAP 0x1 ;  /* 0x000000040000795c */ /* 0x000fe20000300000 */
.L_x_312:
[----:B------:R-:W0:Y:S01]  /*b5b0*/  S2R R3, SR_CgaCtaId ;  /* 0x0000000000037919 */ /* 0x000e220000008800 */
[----:B------:R-:W-:-:S04]  /*b5c0*/  MOV R2, 0x400 ;  /* 0x0000040000027802 */ /* 0x000fc80000000f00 */
[----:B0-----:R-:W-:Y:S02]  /*b5d0*/  LEA R3, R3, R2, 0x18 ;  /* 0x0000000203037211 */ /* 0x001fe400078ec0ff */
[----:B------:R-:W-:-:S03]  /*b5e0*/  SHF.L.U32 R2, R0, 0x1f, RZ ;  /* 0x0000001f00027819 */ /* 0x000fc600000006ff */
[----:B------:R-:W-:-:S04]  /*b5f0*/  VIADD R3, R3, 0x48 ;  /* 0x0000004803037836 */ /* 0x000fc80000000000 */
[C---:B------:R-:W-:Y:S02]  /*b600*/  IMAD R7, R12.reuse, 0x8, R3 ;  /* 0x000000080c077824 */ /* 0x040fe400078e0203 */
[----:B------:R-:W-:Y:S02]  /*b610*/  VIADD R12, R12, 0x1 ;  /* 0x000000010c0c7836 */ /* 0x000fe40000000000 */
[----:B------:R-:W0:Y:S03]  /*b620*/  SYNCS.PHASECHK.TRANS64.TRYWAIT P0, [R7+URZ], R2 ;  /* 0x00000002070075a7 */ /* 0x000e26000800017f */
[----:B------:R-:W-:-:S04]  /*b630*/  ISETP.NE.AND P1, PT, R12, 0x9, PT ;  /* 0x000000090c00780c */ /* 0x000fc80003f25270 */
[----:B------:R-:W-:Y:S02]  /*b640*/  SEL R5, RZ, 0x1, P1 ;  /* 0x00000001ff057807 */ /* 0x000fe40000800000 */
[----:B------:R-:W-:Y:S02]  /*b650*/  SEL R12, R12, RZ, P1 ;  /* 0x000000ff0c0c7207 */ /* 0x000fe40000800000 */
[----:B------:R-:W-:-:S03]  /*b660*/  LOP3.LUT R5, R0, R5, RZ, 0x3c, !PT ;  /* 0x0000000500057212 */ /* 0x000fc600078e3cff */
[----:B------:R-:W-:Y:S01]  /*b670*/  IMAD R9, R12, 0x8, R3 ;  /* 0x000000080c097824 */ /* 0x000fe200078e0203 */
[----:B------:R-:W-:Y:S01]  /*b680*/  SHF.L.U32 R4, R5, 0x1f, RZ ;  /* 0x0000001f05047819 */ /* 0x000fe200000006ff */
[----:B0-----:R-:W-:Y:S06]  /*b690*/  @!P0 BRA `(.L_x_313) ;  /* 0x0000000400908947 */ /* 0x001fec0003800000 */
.L_x_329:
[----:B------:R-:W1:Y:S01]  /*b6a0*/  SYNCS.PHASECHK.TRANS64.TRYWAIT P0, [R9+URZ], R4 ;  /* 0x00000004090075a7 */ /* 0x000e62000800017f */
[----:B------:R-:W-:-:S05]  /*b6b0*/  VIADD R0, R12, 0x1 ;  /* 0x000000010c007836 */ /* 0x000fca0000000000 */
[----:B------:R-:W-:-:S04]  /*b6c0*/  ISETP.NE.AND P1, PT, R0, 0x9, PT ;  /* 0x000000090000780c */ /* 0x000fc80003f25270 */
[----:B0-----:R-:W-:Y:S02]  /*b6d0*/  SEL R2, RZ, 0x1, P1 ;  /* 0x00000001ff027807 */ /* 0x001fe40000800000 */
[----:B------:R-:W-:Y:S02]  /*b6e0*/  SEL R0, R0, RZ, P1 ;  /* 0x000000ff00007207 */ /* 0x000fe40000800000 */
[----:B------:R-:W-:-:S03]  /*b6f0*/  LOP3.LUT R7, R5, R2, RZ, 0x3c, !PT ;  /* 0x0000000205077212 */ /* 0x000fc600078e3cff */
[----:B------:R-:W-:Y:S01]  /*b700*/  IMAD R6, R0, 0x8, R3 ;  /* 0x0000000800067824 */ /* 0x000fe200078e0203 */
[----:B------:R-:W-:Y:S01]  /*b710*/  SHF.L.U32 R5, R7, 0x1f, RZ ;  /* 0x0000001f07057819 */ /* 0x000fe200000006ff */
[----:B-1----:R-:W-:Y:S06]  /*b720*/  @!P0 BRA `(.L_x_314) ;  /* 0x0000000400808947 */ /* 0x002fec0003800000 */
.L_x_330:
[----:B------:R-:W1:Y:S01]  /*b730*/  SYNCS.PHASECHK.TRANS64.TRYWAIT P0, [R6+URZ], R5 ;  /* 0x00000005060075a7 */ /* 0x000e62000800017f */
[----:B------:R-:W-:-:S05]  /*b740*/  VIADD R0, R0, 0x1 ;  /* 0x0000000100007836 */ /* 0x000fca0000000000 */
[----:B------:R-:W-:-:S04]  /*b750*/  ISETP.NE.AND P1, PT, R0, 0x9, PT ;  /* 0x000000090000780c */ /* 0x000fc80003f25270 */
[----:B------:R-:W-:Y:S02]  /*b760*/  SEL R2, RZ, 0x1, P1 ;  /* 0x00000001ff027807 */ /* 0x000fe40000800000 */
[----:B------:R-:W-:Y:S02]  /*b770*/  SEL R0, R0, RZ, P1 ;  /* 0x000000ff00007207 */ /* 0x000fe40000800000 */
[----:B------:R-:W-:-:S03]  /*b780*/  LOP3.LUT R7, R7, R2, RZ, 0x3c, !PT ;  /* 0x0000000207077212 */ /* 0x000fc600078e3cff */
[----:B0-----:R-:W-:Y:S01]  /*b790*/  IMAD R9, R0, 0x8, R3 ;  /* 0x0000000800097824 */ /* 0x001fe200078e0203 */
[----:B------:R-:W-:Y:S01]  /*b7a0*/  SHF.L.U32 R4, R7, 0x1f, RZ ;  /* 0x0000001f07047819 */ /* 0x000fe200000006ff */
[----:B-1----:R-:W-:Y:S06]  /*b7b0*/  @!P0 BRA `(.L_x_315) ;  /* 0x0000000400708947 */ /* 0x002fec0003800000 */
.L_x_331:
        /* <DEDUP_REMOVED lines=9> */
.L_x_332:
        /* <DEDUP_REMOVED lines=9> */
.L_x_333:
        /* <DEDUP_REMOVED lines=9> */
.L_x_334:
        /* <DEDUP_REMOVED lines=9> */
.L_x_335:
[----:B------:R-:W1:Y:S01]  /*ba00*/  SYNCS.PHASECHK.TRANS64.TRYWAIT P0, [R9+URZ], R4 ;  /* 0x00000004090075a7 */ /* 0x000e62000800017f */
[----:B------:R-:W-:-:S05]  /*ba10*/  VIADD R0, R0, 0x1 ;  /* 0x0000000100007836 */ /* 0x000fca0000000000 */
[----:B------:R-:W-:-:S04]  /*ba20*/  ISETP.NE.AND P1, PT, R0, 0x9, PT ;  /* 0x000000090000780c */ /* 0x000fc80003f25270 */
[----:B------:R-:W-:Y:S02]  /*ba30*/  SEL R2, RZ, 0x1, P1 ;  /* 0x00000001ff027807 */ /* 0x000fe40000800000 */
[----:B------:R-:W-:Y:S02]  /*ba40*/  SEL R0, R0, RZ, P1 ;  /* 0x000000ff00007207 */ /* 0x000fe40000800000 */
[----:B------:R-:W-:Y:S01]  /*ba50*/  LOP3.LUT R2, R7, R2, RZ, 0x3c, !PT ;  /* 0x0000000207027212 */ /* 0x000fe200078e3cff */
[----:B-1----:R-:W-:Y:S06]  /*ba60*/  @!P0 BRA `(.L_x_320) ;  /* 0x0000000400288947 */ /* 0x002fec0003800000 */
.L_x_336:
[----:B------:R-:W-:Y:S01]  /*ba70*/  IMAD R3, R0, 0x8, R3 ;  /* 0x0000000800037824 */ /* 0x000fe200078e0203 */
[----:B------:R-:W-:-:S07]  /*ba80*/  SHF.L.U32 R0, R2, 0x1f, RZ ;  /* 0x0000001f02007819 */ /* 0x000fce00000006ff */
.L_x_321:
[----:B--2---:R2:W3:Y:S02]  /*ba90*/  SYNCS.PHASECHK.TRANS64.TRYWAIT P0, [R3+URZ], R0 ;  /* 0x00000000030075a7 */ /* 0x0044e4000800017f */
[----:B---3--:R-:W-:Y:S05]  /*baa0*/  @!P0 NANOSLEEP.SYNCS 0x989680 ;  /* 0x009896800000895d */ /* 0x008fea0003900000 */
[----:B------:R-:W3:Y:S02]  /*bab0*/  @!P0 SYNCS.PHASECHK.TRANS64 P0, [R3+URZ], R0 ;  /* 0x00000000030085a7 */ /* 0x000ee4000800007f */
[----:B---3--:R-:W-:Y:S05]  /*bac0*/  @!P0 BRA `(.L_x_321) ;  /* 0xfffffffc00f08947 */ /* 0x008fea000383ffff */
.L_x_311:
[----:B------:R-:W-:Y:S05]  /*bad0*/  BSYNC B0 ;  /* 0x0000000000007941 */ /* 0x000fea0003800000 */
.L_x_310:
[----:B------:R-:W-:Y:S05]  /*bae0*/  EXIT ;  /* 0x000000000000794d */ /* 0x000fea0003800000 */
.L_x_22:
[----:B---3--:R3:W4:Y:S02]  /*baf0*/  SYNCS.PHASECHK.TRANS64.TRYWAIT P1, [R3+URZ], R0 ;  /* 0x00000000030075a7 */ /* 0x008724000802017f */
[----:B----4-:R-:W-:Y:S05]  /*bb00*/  @!P1 NANOSLEEP.SYNCS 0x989680 ;  /* 0x009896800000995d */ /* 0x010fea0003900000 */
[----:B------:R-:W4:Y:S02]  /*bb10*/  @!P1 SYNCS.PHASECHK.TRANS64 P1, [R3+URZ], R0 ;  /* 0x00000000030095a7 */ /* 0x000f24000802007f */
[----:B----4-:R-:W-:Y:S05]  /*bb20*/  @!P1 BRA `(.L_x_22) ;  /* 0xfffffffc00f09947 */ /* 0x010fea000383ffff */
[----:B------:R-:W-:Y:S05]  /*bb30*/  BRA `(.L_x_21) ;  /* 0xffffff5800ac7947 */ /* 0x000fea000383ffff */
.L_x_27:
[----:B-1----:R1:W2:Y:S02]  /*bb40*/  SYNCS.PHASECHK.TRANS64.TRYWAIT P1, [R5+URZ], R4 ;  /* 0x00000004050075a7 */ /* 0x0022a4000802017f */
[----:B--2---:R-:W-:Y:S05]  /*bb50*/  @!P1 NANOSLEEP.SYNCS 0x989680 ;  /* 0x009896800000995d */ /* 0x004fea0003900000 */
[----:B------:R-:W2:Y:S02]  /*bb60*/  @!P1 SYNCS.PHASECHK.TRANS64 P1, [R5+URZ], R4 ;  /* 0x00000004050095a7 */ /* 0x000ea4000802007f */
[----:B--2---:R-:W-:Y:S05]  /*bb70*/  @!P1 BRA `(.L_x_27) ;  /* 0xfffffffc00f09947 */ /* 0x004fea000383ffff */
[----:B------:R-:W-:Y:S05]  /*bb80*/  BRA `(.L_x_26) ;  /* 0xffffff5c00607947 */ /* 0x000fea000383ffff */
.L_x_298:
[----:B------:R-:W-:Y:S01]  /*bb90*/  BSSY B1, `(.L_x_322) ;  /* 0x0000006000017945 */ /* 0x000fe20003800000 */
[----:B------:R-:W-:-:S07]  /*bba0*/  IMAD.MOV.U32 R15, RZ, RZ, -0x1 ;  /* 0xffffffffff0f7424 */ /* 0x000fce00078e00ff */
[----:B------:R-:W-:Y:S05]  /*bbb0*/  WARPSYNC.COLLECTIVE R15, `(.L_x_323) ;  /* 0x000000000f0c7348 */ /* 0x000fea0003c00000 */
[----:B------:R-:W-:Y:S02]  /*bbc0*/  ELECT P6, UR62, PT ;  /* 0x00000000003e782f */ /* 0x000fe400038c0000 */
[----:B------:R-:W-:Y:S01]  /*bbd0*/  MOV R14, UR62 ;  /* 0x0000003e000e7c02 */ /* 0x000fe20008000f00 */
[----:B------:R-:W-:Y:S10]  /*bbe0*/  ENDCOLLECTIVE ;  /* 0x000000000000791b */ /* 0x000ff40003800000 */
.L_x_323:
[----:B------:R-:W-:Y:S05]  /*bbf0*/  BSYNC B1 ;  /* 0x0000000000017941 */ /* 0x000fea0003800000 */
.L_x_322:
[----:B------:R-:W-:Y:S05]  /*bc00*/  BRA `(.L_x_324) ;  /* 0xffffffec00847947 */ /* 0x000fea000383ffff */
.L_x_301:
[----:B0-----:R0:W1:Y:S02]  /*bc10*/  SYNCS.PHASECHK.TRANS64.TRYWAIT P0, [R14+URZ+0x48], R7 ;  /* 0x000048070e0075a7 */ /* 0x001064000800017f */
[----:B-1----:R-:W-:Y:S05]  /*bc20*/  @!P0 NANOSLEEP.SYNCS 0x989680 ;  /* 0x009896800000895d */ /* 0x002fea0003900000 */
[----:B------:R-:W1:Y:S02]  /*bc30*/  @!P0 SYNCS.PHASECHK.TRANS64 P0, [R14+URZ+0x48], R7 ;  /* 0x000048070e0085a7 */ /* 0x000e64000800007f */
[----:B-1----:R-:W-:Y:S05]  /*bc40*/  @!P0 BRA `(.L_x_301) ;  /* 0xfffffffc00f08947 */ /* 0x002fea000383ffff */
[----:B------:R-:W-:Y:S05]  /*bc50*/  BRA `(.L_x_325) ;  /* 0xffffffec00c07947 */ /* 0x000fea000383ffff */
.L_x_309:
[----:B------:R-:W-:Y:S01]  /*bc60*/  BSSY B0, `(.L_x_326) ;  /* 0x0000006000007945 */ /* 0x000fe20003800000 */
[----:B------:R-:W-:-:S07]  /*bc70*/  IMAD.MOV.U32 R15, RZ, RZ, -0x1 ;  /* 0xffffffffff0f7424 */ /* 0x000fce00078e00ff */
[----:B------:R-:W-:Y:S05]  /*bc80*/  WARPSYNC.COLLECTIVE R15, `(.L_x_327) ;  /* 0x000000000f0c7348 */ /* 0x000fea0003c00000 */
[----:B------:R-:W-:Y:S02]  /*bc90*/  ELECT P6, UR62, PT ;  /* 0x00000000003e782f */ /* 0x000fe400038c0000 */
[----:B------:R-:W-:Y:S01]  /*bca0*/  MOV R14, UR62 ;  /* 0x0000003e000e7c02 */ /* 0x000fe20008000f00 */
[----:B------:R-:W-:Y:S10]  /*bcb0*/  ENDCOLLECTIVE ;  /* 0x000000000000791b */ /* 0x000ff40003800000 */
.L_x_327:
[----:B------:R-:W-:Y:S05]  /*bcc0*/  BSYNC B0 ;  /* 0x0000000000007941 */ /* 0x000fea0003800000 */
.L_x_326:
[----:B------:R-:W-:Y:S05]  /*bcd0*/  BRA `(.L_x_328) ;  /* 0xfffffff8001c7947 */ /* 0x000fea000383ffff */
.L_x_313:
[----:B0-----:R0:W1:Y:S02]  /*bce0*/  SYNCS.PHASECHK.TRANS64.TRYWAIT P0, [R7+URZ], R2 ;  /* 0x00000002070075a7 */ /* 0x001064000800017f */
[----:B-1----:R-:W-:Y:S05]  /*bcf0*/  @!P0 NANOSLEEP.SYNCS 0x989680 ;  /* 0x009896800000895d */ /* 0x002fea0003900000 */
[----:B------:R-:W1:Y:S02]  /*bd00*/  @!P0 SYNCS.PHASECHK.TRANS64 P0, [R7+URZ], R2 ;  /* 0x00000002070085a7 */ /* 0x000e64000800007f */
[----:B-1----:R-:W-:Y:S05]  /*bd10*/  @!P0 BRA `(.L_x_313) ;  /* 0xfffffffc00f08947 */ /* 0x002fea000383ffff */
[----:B------:R-:W-:Y:S05]  /*bd20*/  BRA `(.L_x_329) ;  /* 0xfffffff8005c7947 */ /* 0x000fea000383ffff */
.L_x_314:
[----:B0-----:R0:W1:Y:S02]  /*bd30*/  SYNCS.PHASECHK.TRANS64.TRYWAIT P0, [R9+URZ], R4 ;  /* 0x00000004090075a7 */ /* 0x001064000800017f */
[----:B-1----:R-:W-:Y:S05]  /*bd40*/  @!P0 NANOSLEEP.SYNCS 0x989680 ;  /* 0x009896800000895d */ /* 0x002fea0003900000 */
[----:B------:R-:W1:Y:S02]  /*bd50*/  @!P0 SYNCS.PHASECHK.TRANS64 P0, [R9+URZ], R4 ;  /* 0x00000004090085a7 */ /* 0x000e64000800007f */
[----:B-1----:R-:W-:Y:S05]  /*bd60*/  @!P0 BRA `(.L_x_314) ;  /* 0xfffffffc00f08947 */ /* 0x002fea000383ffff */
[----:B------:R-:W-:Y:S05]  /*bd70*/  BRA `(.L_x_330) ;  /* 0xfffffff8006c7947 */ /* 0x000fea000383ffff */
.L_x_315:
[----:B0-----:R0:W1:Y:S02]  /*bd80*/  SYNCS.PHASECHK.TRANS64.TRYWAIT P0, [R6+URZ], R5 ;  /* 0x00000005060075a7 */ /* 0x001064000800017f */
[----:B-1----:R-:W-:Y:S05]  /*bd90*/  @!P0 NANOSLEEP.SYNCS 0x989680 ;  /* 0x009896800000895d */ /* 0x002fea0003900000 */
[----:B------:R-:W1:Y:S02]  /*bda0*/  @!P0 SYNCS.PHASECHK.TRANS64 P0, [R6+URZ], R5 ;  /* 0x00000005060085a7 */ /* 0x000e64000800007f */
[----:B-1----:R-:W-:Y:S05]  /*bdb0*/  @!P0 BRA `(.L_x_315) ;  /* 0xfffffffc00f08947 */ /* 0x002fea000383ffff */
[----:B------:R-:W-:Y:S05]  /*bdc0*/  BRA `(.L_x_331) ;  /* 0xfffffff8007c7947 */ /* 0x000fea000383ffff */
.L_x_316:
[----:B0-----:R0:W1:Y:S02]  /*bdd0*/  SYNCS.PHASECHK.TRANS64.TRYWAIT P0, [R9+URZ], R4 ;  /* 0x00000004090075a7 */ /* 0x001064000800017f */
[----:B-1----:R-:W-:Y:S05]  /*bde0*/  @!P0 NANOSLEEP.SYNCS 0x989680 ;  /* 0x009896800000895d */ /* 0x002fea0003900000 */
[----:B------:R-:W1:Y:S02]  /*bdf0*/  @!P0 SYNCS.PHASECHK.TRANS64 P0, [R9+URZ], R4 ;  /* 0x00000004090085a7 */ /* 0x000e64000800007f */
[----:B-1----:R-:W-:Y:S05]  /*be00*/  @!P0 BRA `(.L_x_316) ;  /* 0xfffffffc00f08947 */ /* 0x002fea000383ffff */
[----:B------:R-:W-:Y:S05]  /*be10*/  BRA `(.L_x_332) ;  /* 0xfffffff8008c7947 */ /* 0x000fea000383ffff */
.L_x_317:
[----:B0-----:R0:W1:Y:S02]  /*be20*/  SYNCS.PHASECHK.TRANS64.TRYWAIT P0, [R6+URZ], R5 ;  /* 0x00000005060075a7 */ /* 0x001064000800017f */
[----:B-1----:R-:W-:Y:S05]  /*be30*/  @!P0 NANOSLEEP.SYNCS 0x989680 ;  /* 0x009896800000895d */ /* 0x002fea0003900000 */
[----:B------:R-:W1:Y:S02]  /*be40*/  @!P0 SYNCS.PHASECHK.TRANS64 P0, [R6+URZ], R5 ;  /* 0x00000005060085a7 */ /* 0x000e64000800007f */
[----:B-1----:R-:W-:Y:S05]  /*be50*/  @!P0 BRA `(.L_x_317) ;  /* 0xfffffffc00f08947 */ /* 0x002fea000383ffff */
[----:B------:R-:W-:Y:S05]  /*be60*/  BRA `(.L_x_333) ;  /* 0xfffffff8009c7947 */ /* 0x000fea000383ffff */
.L_x_318:
[----:B0-----:R0:W1:Y:S02]  /*be70*/  SYNCS.PHASECHK.TRANS64.TRYWAIT P0, [R9+URZ], R4 ;  /* 0x00000004090075a7 */ /* 0x001064000800017f */
[----:B-1----:R-:W-:Y:S05]  /*be80*/  @!P0 NANOSLEEP.SYNCS 0x989680 ;  /* 0x009896800000895d */ /* 0x002fea0003900000 */
[----:B------:R-:W1:Y:S02]  /*be90*/  @!P0 SYNCS.PHASECHK.TRANS64 P0, [R9+URZ], R4 ;  /* 0x00000004090085a7 */ /* 0x000e64000800007f */
[----:B-1----:R-:W-:Y:S05]  /*bea0*/  @!P0 BRA `(.L_x_318) ;  /* 0xfffffffc00f08947 */ /* 0x002fea000383ffff */
[----:B------:R-:W-:Y:S05]  /*beb0*/  BRA `(.L_x_334) ;  /* 0xfffffff800ac7947 */ /* 0x000fea000383ffff */
.L_x_319:
[----:B0-----:R0:W1:Y:S02]  /*bec0*/  SYNCS.PHASECHK.TRANS64.TRYWAIT P0, [R6+URZ], R5 ;  /* 0x00000005060075a7 */ /* 0x001064000800017f */
[----:B-1----:R-:W-:Y:S05]  /*bed0*/  @!P0 NANOSLEEP.SYNCS 0x989680 ;  /* 0x009896800000895d */ /* 0x002fea0003900000 */
[----:B------:R-:W1:Y:S02]  /*bee0*/  @!P0 SYNCS.PHASECHK.TRANS64 P0, [R6+URZ], R5 ;  /* 0x00000005060085a7 */ /* 0x000e64000800007f */
[----:B-1----:R-:W-:Y:S05]  /*bef0*/  @!P0 BRA `(.L_x_319) ;  /* 0xfffffffc00f08947 */ /* 0x002fea000383ffff */
[----:B------:R-:W-:Y:S05]  /*bf00*/  BRA `(.L_x_335) ;  /* 0xfffffff800bc7947 */ /* 0x000fea000383ffff */
.L_x_320:
[----:B-1----:R1:W2:Y:S02]  /*bf10*/  SYNCS.PHASECHK.TRANS64.TRYWAIT P0, [R9+URZ], R4 ;  /* 0x00000004090075a7 */ /* 0x0022a4000800017f */
[----:B--2---:R-:W-:Y:S05]  /*bf20*/  @!P0 NANOSLEEP.SYNCS 0x989680 ;  /* 0x009896800000895d */ /* 0x004fea0003900000 */
[----:B------:R-:W2:Y:S02]  /*bf30*/  @!P0 SYNCS.PHASECHK.TRANS64 P0, [R9+URZ], R4 ;  /* 0x00000004090085a7 */ /* 0x000ea4000800007f */
[----:B--2---:R-:W-:Y:S05]  /*bf40*/  @!P0 BRA `(.L_x_320) ;  /* 0xfffffffc00f08947 */ /* 0x004fea000383ffff */
[----:B------:R-:W-:Y:S05]  /*bf50*/  BRA `(.L_x_336) ;  /* 0xfffffff800c47947 */ /* 0x000fea000383ffff */
.L_x_337:
[----:B------:R-:W-:-:S00]  /*bf60*/  BRA `(.L_x_337) ;  /* 0xfffffffc00fc7947 */ /* 0x000fc0000383ffff */
[----:B------:R-:W-:-:S00]  /*bf70*/  NOP ;  /* 0x0000000000007918 */ /* 0x000fc00000000000 */
        /* <DEDUP_REMOVED lines=8> */
.L_x_338:


//--------------------- .nv.global.init           --------------------------
	.section	.nv.global.init,"aw",@progbits
.nv.global.init:
	.type		$str$22,@object
	.size		$str$22,($str$23 - $str$22)
$str$22:
        /*0000*/ 	.byte	0x6b, 0x5f, 0x74, 0x69, 0x6c, 0x65, 0x5f, 0x63, 0x6f, 0x75, 0x6e, 0x74, 0x20, 0x3e, 0x3d, 0x20
        /*0010*/ 	.byte	0x31, 0x00
	.type		$str$23,@object
	.size		$str$23,(__unnamed_1 - $str$23)
$str$23:
        /*0012*/ 	.byte	0x2f, 0x74, 0x6d, 0x70, 0x2f, 0x63, 0x75, 0x74, 0x6c, 0x61, 0x73, 0x73, 0x5f, 0x73, 0x77, 0x65
        /*0022*/ 	.byte	0x65, 0x70, 0x5f, 0x73, 0x72, 0x63, 0x2f, 0x69, 0x6e, 0x63, 0x6c, 0x75, 0x64, 0x65, 0x2f, 0x63
        /*0032*/ 	.byte	0x75, 0x74, 0x6c, 0x61, 0x73, 0x73, 0x2f, 0x67, 0x65, 0x6d, 0x6d, 0x2f, 0x63, 0x6f, 0x6c, 0x6c
        /*0042*/ 	.byte	0x65, 0x63, 0x74, 0x69, 0x76, 0x65, 0x2f, 0x73, 0x6d, 0x39, 0x30, 0x5f, 0x6d, 0x6d, 0x61, 0x5f
        /*0052*/ 	.byte	0x74, 0x6d, 0x61, 0x5f, 0x67, 0x6d, 0x6d, 0x61, 0x5f, 0x73, 0x73, 0x5f, 0x77, 0x61, 0x72, 0x70
        /*0062*/ 	.byte	0x73, 0x70, 0x65, 0x63, 0x69, 0x61, 0x6c, 0x69, 0x7a, 0x65, 0x64, 0x2e, 0x68, 0x70, 0x70, 0x00
	.type		__unnamed_1,@object
	.size		__unnamed_1,(.L_0 - __unnamed_1)
__unnamed_1:
        /*0072*/ 	.byte	0x76, 0x6f, 0x69, 0x64, 0x20, 0x63, 0x75, 0x74, 0x6c, 0x61, 0x73, 0x73, 0x3a, 0x3a, 0x67, 0x65
        /* <DEDUP_REMOVED lines=181> */
.L_0:


//--------------------- .nv.shared._ZN7cutlass13device_kernelINS_4gemm6kernel13GemmUniversalIN4cute5tupleIJiiiiEEENS1_10collective13CollectiveMmaINS1_34MainloopSm90TmaGmmaWarpSpecializedILi9ENS5_IJNS4_1CILi2EEENSA_ILi4EEENSA_ILi1EEEEEENS1_35KernelTmaWarpSpecializedCooperativeEEENS5_IJNSA_ILi128EEENSA_ILi256EEENSA_ILi32EEEEEENS_6half_tENS5_IJlSD_lEEESL_SM_NS4_8TiledMMAINS4_8MMA_AtomIJNS4_4SM904GMMA26MMA_64x256x16_F32F16F16_SSILNSQ_5MajorE0ELSS_0ELNSQ_7ScaleInE1ELST_1EEEEEENS4_6LayoutINS5_IJSB_SD_SD_EEENS5_IJSD_NSA_ILi0EEESY_EEEEENS5_IJNS4_10UnderscoreES11_S11_EEEEENS4_23SM90_TMA_LOAD_MULTICASTENS4_14ComposedLayoutINS4_7SwizzleILi2ELi4ELi3EEENS4_18smem_ptr_flag_bitsILi16EEENSW_INS5_IJNSA_ILi8EEESJ_EEENS5_IJSJ_SD_EEEEEEEvNS4_8identityES14_S1E_vS1F_EENS_8epilogue10collective6detail29Sm90TmaWarpSpecializedAdapterINS1I_15DefaultEpilogueISL_SM_SM_NS1H_6thread17LinearCombinationISL_Li1EffLNS1M_9ScaleType4KindE0ELNS_15FloatRoundStyleE2ESL_EENS1_15EpilogueDefaultEEEEEvvEEEEvNT_6ParamsE --------------------------
	.section	.nv.shared._ZN7cutlass13device_kernelINS_4gemm6kernel13GemmUniversalIN4cute5tupleIJiiiiEEENS1_10collective13CollectiveMmaINS1_34MainloopSm90TmaGmmaWarpSpecializedILi9ENS5_IJNS4_1CILi2EEENSA_ILi4EEENSA_ILi1EEEEEENS1_35KernelTmaWarpSpecializedCooperativeEEENS5_IJNSA_ILi128EEENSA_ILi256EEENSA_ILi32EEEEEENS_6half_tENS5_IJlSD_lEEESL_SM_NS4_8TiledMMAINS4_8MMA_AtomIJNS4_4SM904GMMA26MMA_64x256x16_F32F16F16_SSILNSQ_5MajorE0ELSS_0ELNSQ_7ScaleInE1ELST_1EEEEEENS4_6LayoutINS5_IJSB_SD_SD_EEENS5_IJSD_NSA_ILi0EEESY_EEEEENS5_IJNS4_10UnderscoreES11_S11_EEEEENS4_23SM90_TMA_LOAD_MULTICASTENS4_14ComposedLayoutINS4_7SwizzleILi2ELi4ELi3EEENS4_18smem_ptr_flag_bitsILi16EEENSW_INS5_IJNSA_ILi8EEESJ_EEENS5_IJSJ_SD_EEEEEEEvNS4_8identityES14_S1E_vS1F_EENS_8epilogue10collective6detail29Sm90TmaWarpSpecializedAdapterINS1I_15DefaultEpilogueISL_SM_SM_NS1H_6thread17LinearCombinationISL_Li1EffLNS1M_9ScaleType4KindE0ELNS_15FloatRoundStyleE2ESL_EENS1_15EpilogueDefaultEEEEEvvEEEEvNT_6ParamsE,"aw",@nobits
	.sectionflags	@""
	.align	16
	.zero		1024


//--------------------- .nv.shared.reserved.0     --------------------------
	.section	.nv.shared.reserved.0,"aw",@nobits
	.weak		__nv_reservedSMEM_offset_0_alias
	.size		__nv_reservedSMEM_offset_0_alias, 0, 0
	.other		__nv_reservedSMEM_offset_0_alias,@"STO_CUDA_RESERVED_SHARED STV_DEFAULT"
__nv_reservedSMEM_offset_0_alias:
	.zero		0


//--------------------- .nv.global                --------------------------
	.section	.nv.global,"aw",@nobits
.nv.global:
	.type		_ZN40_INTERNAL_c98dde72_4_k_cu_77703e57_251374cute1_E,@object
	.size		_ZN40_INTERNAL_c98dde72_4_k_cu_77703e57_251374cute1_E,(_ZN40_INTERNAL_c98dde72_4_k_cu_77703e57_251374cuda3std3__45__cpo6cbeginE - _ZN40_INTERNAL_c98dde72_4_k_cu_77703e57_251374cute1_E)
_ZN40_INTERNAL_c98dde72_4_k_cu_77703e57_251374cute1_E:
	.zero		1
	.type		_ZN40_INTERNAL_c98dde72_4_k_cu_77703e57_251374cuda3std3__45__cpo6cbeginE,@object
	.size		_ZN40_INTERNAL_c98dde72_4_k_cu_77703e57_251374cuda3std3__45__cpo6cbeginE,(_ZN40_INTERNAL_c98dde72_4_k_cu_77703e57_251374cuda3std3__48in_placeE - _ZN40_INTERNAL_c98dde72_4_k_cu_77703e57_251374cuda3std3__45__cpo6cbeginE)
_ZN40_INTERNAL_c98dde72_4_k_cu_77703e57_251374cuda3std3__45__cpo6cbeginE:
	.zero		1
	.type		_ZN40_INTERNAL_c98dde72_4_k_cu_77703e57_251374cuda3std3__48in_placeE,@object
	.size		_ZN40_INTERNAL_c98dde72_4_k_cu_77703e57_251374cuda3std3__48in_placeE,(_ZN40_INTERNAL_c98dde72_4_k_cu_77703e57_251374cuda3std6ranges3__45__cpo9iter_moveE - _ZN40_INTERNAL_c98dde72_4_k_cu_77703e57_251374cuda3std3__48in_placeE)
_ZN40_INTERNAL_c98dde72_4_k_cu_77703e57_251374cuda3std3__48in_placeE:
	.zero		1
	.type		_ZN40_INTERNAL_c98dde72_4_k_cu_77703e57_251374cuda3std6ranges3__45__cpo9iter_moveE,@object
	.size		_ZN40_INTERNAL_c98dde72_4_k_cu_77703e57_251374cuda3std6ranges3__45__cpo9iter_moveE,(_ZN40_INTERNAL_c98dde72_4_k_cu_77703e57_251374cuda3std3__45__cpo5beginE - _ZN40_INTERNAL_c98dde72_4_k_cu_77703e57_251374cuda3std6ranges3__45__cpo9iter_moveE)
_ZN40_INTERNAL_c98dde72_4_k_cu_77703e57_251374cuda3std6ranges3__45__cpo9iter_moveE:
	.zero		1
	.type		_ZN40_INTERNAL_c98dde72_4_k_cu_77703e57_251374cuda3std3__45__cpo5beginE,@object
	.size		_ZN40_INTERNAL_c98dde72_4_k_cu_77703e57_251374cuda3std3__45__cpo5beginE,(_ZN40_INTERNAL_c98dde72_4_k_cu_77703e57_251374cuda3std3__442_GLOBAL__N__c98dde72_4_k_cu_77703e57_251376ignoreE - _ZN40_INTERNAL_c98dde72_4_k_cu_77703e57_251374cuda3std3__45__cpo5beginE)
_ZN40_INTERNAL_c98dde72_4_k_cu_77703e57_251374cuda3std3__45__cpo5beginE:
	.zero		1
	.type		_ZN40_INTERNAL_c98dde72_4_k_cu_77703e57_251374cuda3std3__442_GLOBAL__N__c98dde72_4_k_cu_77703e57_251376ignoreE,@object
	.size		_ZN40_INTERNAL_c98dde72_4_k_cu_77703e57_251374cuda3std3__442_GLOBAL__N__c98dde72_4_k_cu_77703e57_251376ignoreE,(_ZN40_INTERNAL_c98dde72_4_k_cu_77703e57_251374cute7productE - _ZN40_INTERNAL_c98dde72_4_k_cu_77703e57_251374cuda3std3__442_GLOBAL__N__c98dde72_4_k_cu_77703e57_251376ignoreE)
_ZN40_INTERNAL_c98dde72_4_k_cu_77703e57_251374cuda3std3__442_GLOBAL__N__c98dde72_4_k_cu_77703e57_251376ignoreE:
	.zero		1
	.type		_ZN40_INTERNAL_c98dde72_4_k_cu_77703e57_251374cute7productE,@object
	.size		_ZN40_INTERNAL_c98dde72_4_k_cu_77703e57_251374cute7productE,(_ZN40_INTERNAL_c98dde72_4_k_cu_77703e57_251374cuda3std3__45__cpo3endE - _ZN40_INTERNAL_c98dde72_4_k_cu_77703e57_251374cute7productE)
_ZN40_INTERNAL_c98dde72_4_k_cu_77703e57_251374cute7productE:
	.zero		1
	.type		_ZN40_INTERNAL_c98dde72_4_k_cu_77703e57_251374cuda3std3__45__cpo3endE,@object
	.size		_ZN40_INTERNAL_c98dde72_4_k_cu_77703e57_251374cuda3std3__45__cpo3endE,(_ZN40_INTERNAL_c98dde72_4_k_cu_77703e57_251374cuda3std3__419piecewise_constructE - _ZN40_INTERNAL_c98dde72_4_k_cu_77703e57_251374cuda3std3__45__cpo3endE)
_ZN40_INTERNAL_c98dde72_4_k_cu_77703e57_251374cuda3std3__45__cpo3endE:
	.zero		1
	.type		_ZN40_INTERNAL_c98dde72_4_k_cu_77703e57_251374cuda3std3__419piecewise_constructE,@object
	.size		_ZN40_INTERNAL_c98dde72_4_k_cu_77703e57_251374cuda3std3__419piecewise_constructE,(_ZN40_INTERNAL_c98dde72_4_k_cu_77703e57_251374cuda3std3__45__cpo4cendE - _ZN40_INTERNAL_c98dde72_4_k_cu_77703e57_251374cuda3std3__419piecewise_constructE)
_ZN40_INTERNAL_c98dde72_4_k_cu_77703e57_251374cuda3std3__419piecewise_constructE:
	.zero		1
	.type		_ZN40_INTERNAL_c98dde72_4_k_cu_77703e57_251374cuda3std3__45__cpo4cendE,@object
	.size		_ZN40_INTERNAL_c98dde72_4_k_cu_77703e57_251374cuda3std3__45__cpo4cendE,(_ZN40_INTERNAL_c98dde72_4_k_cu_77703e57_251374cuda3std6ranges3__45__cpo4swapE - _ZN40_INTERNAL_c98dde72_4_k_cu_77703e57_251374cuda3std3__45__cpo4cendE)
_ZN40_INTERNAL_c98dde72_4_k_cu_77703e57_251374cuda3std3__45__cpo4cendE:
	.zero		1
	.type		_ZN40_INTERNAL_c98dde72_4_k_cu_77703e57_251374cuda3std6ranges3__45__cpo4swapE,@object
	.size		_ZN40_INTERNAL_c98dde72_4_k_cu_77703e57_251374cuda3std6ranges3__45__cpo4swapE,(.L_8 - _ZN40_INTERNAL_c98dde72_4_k_cu_77703e57_251374cuda3std6ranges3__45__cpo4swapE)
_ZN40_INTERNAL_c98dde72_4_k_cu_77703e57_251374cuda3std6ranges3__45__cpo4swapE:
	.zero		1
.L_8:


//--------------------- .nv.constant0._ZN7cutlass13device_kernelINS_4gemm6kernel13GemmUniversalIN4cute5tupleIJiiiiEEENS1_10collective13CollectiveMmaINS1_34MainloopSm90TmaGmmaWarpSpecializedILi9ENS5_IJNS4_1CILi2EEENSA_ILi4EEENSA_ILi1EEEEEENS1_35KernelTmaWarpSpecializedCooperativeEEENS5_IJNSA_ILi128EEENSA_ILi256EEENSA_ILi32EEEEEENS_6half_tENS5_IJlSD_lEEESL_SM_NS4_8TiledMMAINS4_8MMA_AtomIJNS4_4SM904GMMA26MMA_64x256x16_F32F16F16_SSILNSQ_5MajorE0ELSS_0ELNSQ_7ScaleInE1ELST_1EEEEEENS4_6LayoutINS5_IJSB_SD_SD_EEENS5_IJSD_NSA_ILi0EEESY_EEEEENS5_IJNS4_10UnderscoreES11_S11_EEEEENS4_23SM90_TMA_LOAD_MULTICASTENS4_14ComposedLayoutINS4_7SwizzleILi2ELi4ELi3EEENS4_18smem_ptr_flag_bitsILi16EEENSW_INS5_IJNSA_ILi8EEESJ_EEENS5_IJSJ_SD_EEEEEEEvNS4_8identityES14_S1E_vS1F_EENS_8epilogue10collective6detail29Sm90TmaWarpSpecializedAdapterINS1I_15DefaultEpilogueISL_SM_SM_NS1H_6thread17LinearCombinationISL_Li1EffLNS1M_9ScaleType4KindE0ELNS_15FloatRoundStyleE2ESL_EENS1_15EpilogueDefaultEEEEEvvEEEEvNT_6ParamsE --------------------------
	.section	.nv.constant0._ZN7cutlass13device_kernelINS_4gemm6kernel13GemmUniversalIN4cute5tupleIJiiiiEEENS1_10collective13CollectiveMmaINS1_34MainloopSm90TmaGmmaWarpSpecializedILi9ENS5_IJNS4_1CILi2EEENSA_ILi4EEENSA_ILi1EEEEEENS1_35KernelTmaWarpSpecializedCooperativeEEENS5_IJNSA_ILi128EEENSA_ILi256EEENSA_ILi32EEEEEENS_6half_tENS5_IJlSD_lEEESL_SM_NS4_8TiledMMAINS4_8MMA_AtomIJNS4_4SM904GMMA26MMA_64x256x16_F32F16F16_SSILNSQ_5MajorE0ELSS_0ELNSQ_7ScaleInE1ELST_1EEEEEENS4_6LayoutINS5_IJSB_SD_SD_EEENS5_IJSD_NSA_ILi0EEESY_EEEEENS5_IJNS4_10UnderscoreES11_S11_EEEEENS4_23SM90_TMA_LOAD_MULTICASTENS4_14ComposedLayoutINS4_7SwizzleILi2ELi4ELi3EEENS4_18smem_ptr_flag_bitsILi16EEENSW_INS5_IJNSA_ILi8EEESJ_EEENS5_IJSJ_SD_EEEEEEEvNS4_8identityES14_S1E_vS1F_EENS_8epilogue10collective6detail29Sm90TmaWarpSpecializedAdapterINS1I_15DefaultEpilogueISL_SM_SM_NS1H_6thread17LinearCombinationISL_Li1EffLNS1M_9ScaleType4KindE0ELNS_15FloatRoundStyleE2ESL_EENS1_15EpilogueDefaultEEEEEvvEEEEvNT_6ParamsE,"a",@progbits
	.sectionflags	@""
	.align	4
.nv.constant0._ZN7cutlass13device_kernelINS_4gemm6kernel13GemmUniversalIN4cute5tupleIJiiiiEEENS1_10collective13CollectiveMmaINS1_34MainloopSm90TmaGmmaWarpSpecializedILi9ENS5_IJNS4_1CILi2EEENSA_ILi4EEENSA_ILi1EEEEEENS1_35KernelTmaWarpSpecializedCooperativeEEENS5_IJNSA_ILi128EEENSA_ILi256EEENSA_ILi32EEEEEENS_6half_tENS5_IJlSD_lEEESL_SM_NS4_8TiledMMAINS4_8MMA_AtomIJNS4_4SM904GMMA26MMA_64x256x16_F32F16F16_SSILNSQ_5MajorE0ELSS_0ELNSQ_7ScaleInE1ELST_1EEEEEENS4_6LayoutINS5_IJSB_SD_SD_EEENS5_IJSD_NSA_ILi0EEESY_EEEEENS5_IJNS4_10UnderscoreES11_S11_EEEEENS4_23SM90_TMA_LOAD_MULTICASTENS4_14ComposedLayoutINS4_7SwizzleILi2ELi4ELi3EEENS4_18smem_ptr_flag_bitsILi16EEENSW_INS5_IJNSA_ILi8EEESJ_EEENS5_IJSJ_SD_EEEEEEEvNS4_8identityES14_S1E_vS1F_EENS_8epilogue10collective6detail29Sm90TmaWarpSpecializedAdapterINS1I_15DefaultEpilogueISL_SM_SM_NS1H_6thread17LinearCombinationISL_Li1EffLNS1M_9ScaleType4KindE0ELNS_15FloatRoundStyleE2ESL_EENS1_15EpilogueDefaultEEEEEvvEEEEvNT_6ParamsE:
	.zero		1664


//--------------------- SYMBOLS --------------------------

	.type		.nv.reservedSmem.offset0,@object
	.size		.nv.reservedSmem.offset0,0x4
	.type		__assertfail,@function
